//
// Generated by NVIDIA NVVM Compiler
//
// Compiler Build ID: CL-36424714
// Cuda compilation tools, release 13.0, V13.0.88
// Based on NVVM 20.0.0
//

.version 9.0
.target sm_100
.address_size 64

	// .globl	_Z18SumDistancesGPUAuxPdmmS_
// _ZZ19SumDistancesGPUAux2PdmmS_E6p_curr has been demoted
// _ZZ19SumDistancesGPUAux2PdmmS_E6p_next has been demoted

.visible .entry _Z18SumDistancesGPUAuxPdmmS_(
	.param .u64 .ptr .align 1 _Z18SumDistancesGPUAuxPdmmS__param_0,
	.param .u64 _Z18SumDistancesGPUAuxPdmmS__param_1,
	.param .u64 _Z18SumDistancesGPUAuxPdmmS__param_2,
	.param .u64 .ptr .align 1 _Z18SumDistancesGPUAuxPdmmS__param_3
)
{
	.reg .pred 	%p<13>;
	.reg .b32 	%r<5>;
	.reg .b64 	%rd<64>;
	.reg .b64 	%fd<90>;

	ld.param.u64 	%rd29, [_Z18SumDistancesGPUAuxPdmmS__param_0];
	ld.param.u64 	%rd26, [_Z18SumDistancesGPUAuxPdmmS__param_1];
	ld.param.u64 	%rd27, [_Z18SumDistancesGPUAuxPdmmS__param_2];
	cvta.to.global.u64 	%rd1, %rd29;
	mov.u32 	%r1, %ctaid.x;
	mov.u32 	%r2, %ntid.x;
	mov.u32 	%r3, %tid.x;
	mad.lo.s32 	%r4, %r1, %r2, %r3;
	cvt.u64.u32 	%rd2, %r4;
	setp.le.u64 	%p1, %rd27, %rd2;
	@%p1 bra 	$L__BB0_16;
	mul.lo.s64 	%rd3, %rd26, %rd2;
	add.s64 	%rd57, %rd2, 1;
	setp.ge.u64 	%p2, %rd57, %rd27;
	setp.eq.s64 	%p3, %rd26, 0;
	or.pred  	%p4, %p2, %p3;
	mov.f64 	%fd89, 0d0000000000000000;
	@%p4 bra 	$L__BB0_15;
	and.b64  	%rd5, %rd26, 7;
	and.b64  	%rd6, %rd26, 3;
	and.b64  	%rd7, %rd26, -8;
	and.b64  	%rd8, %rd26, 1;
	shl.b64 	%rd9, %rd26, 3;
	mov.f64 	%fd89, 0d0000000000000000;
$L__BB0_3:
	setp.lt.u64 	%p5, %rd26, 8;
	mul.lo.s64 	%rd11, %rd57, %rd26;
	mov.f64 	%fd88, 0d0000000000000000;
	mov.b64 	%rd62, 0;
	@%p5 bra 	$L__BB0_6;
	shl.b64 	%rd31, %rd3, 3;
	add.s64 	%rd32, %rd31, %rd1;
	add.s64 	%rd59, %rd32, 32;
	mad.lo.s64 	%rd33, %rd9, %rd57, %rd1;
	add.s64 	%rd58, %rd33, 32;
	mov.f64 	%fd88, 0d0000000000000000;
	mov.u64 	%rd60, %rd7;
$L__BB0_5:
	.pragma "nounroll";
	ld.global.f64 	%fd21, [%rd59+-32];
	ld.global.f64 	%fd22, [%rd58+-32];
	sub.f64 	%fd23, %fd21, %fd22;
	fma.rn.f64 	%fd24, %fd23, %fd23, %fd88;
	ld.global.f64 	%fd25, [%rd59+-24];
	ld.global.f64 	%fd26, [%rd58+-24];
	sub.f64 	%fd27, %fd25, %fd26;
	fma.rn.f64 	%fd28, %fd27, %fd27, %fd24;
	ld.global.f64 	%fd29, [%rd59+-16];
	ld.global.f64 	%fd30, [%rd58+-16];
	sub.f64 	%fd31, %fd29, %fd30;
	fma.rn.f64 	%fd32, %fd31, %fd31, %fd28;
	ld.global.f64 	%fd33, [%rd59+-8];
	ld.global.f64 	%fd34, [%rd58+-8];
	sub.f64 	%fd35, %fd33, %fd34;
	fma.rn.f64 	%fd36, %fd35, %fd35, %fd32;
	ld.global.f64 	%fd37, [%rd59];
	ld.global.f64 	%fd38, [%rd58];
	sub.f64 	%fd39, %fd37, %fd38;
	fma.rn.f64 	%fd40, %fd39, %fd39, %fd36;
	ld.global.f64 	%fd41, [%rd59+8];
	ld.global.f64 	%fd42, [%rd58+8];
	sub.f64 	%fd43, %fd41, %fd42;
	fma.rn.f64 	%fd44, %fd43, %fd43, %fd40;
	ld.global.f64 	%fd45, [%rd59+16];
	ld.global.f64 	%fd46, [%rd58+16];
	sub.f64 	%fd47, %fd45, %fd46;
	fma.rn.f64 	%fd48, %fd47, %fd47, %fd44;
	ld.global.f64 	%fd49, [%rd59+24];
	ld.global.f64 	%fd50, [%rd58+24];
	sub.f64 	%fd51, %fd49, %fd50;
	fma.rn.f64 	%fd88, %fd51, %fd51, %fd48;
	add.s64 	%rd60, %rd60, -8;
	add.s64 	%rd59, %rd59, 64;
	add.s64 	%rd58, %rd58, 64;
	setp.ne.s64 	%p6, %rd60, 0;
	mov.u64 	%rd62, %rd7;
	@%p6 bra 	$L__BB0_5;
$L__BB0_6:
	setp.eq.s64 	%p7, %rd5, 0;
	@%p7 bra 	$L__BB0_14;
	add.s64 	%rd34, %rd5, -1;
	setp.lt.u64 	%p8, %rd34, 3;
	@%p8 bra 	$L__BB0_9;
	add.s64 	%rd35, %rd62, %rd3;
	shl.b64 	%rd36, %rd35, 3;
	add.s64 	%rd37, %rd1, %rd36;
	ld.global.f64 	%fd53, [%rd37];
	add.s64 	%rd38, %rd62, %rd11;
	shl.b64 	%rd39, %rd38, 3;
	add.s64 	%rd40, %rd1, %rd39;
	ld.global.f64 	%fd54, [%rd40];
	sub.f64 	%fd55, %fd53, %fd54;
	fma.rn.f64 	%fd56, %fd55, %fd55, %fd88;
	ld.global.f64 	%fd57, [%rd37+8];
	ld.global.f64 	%fd58, [%rd40+8];
	sub.f64 	%fd59, %fd57, %fd58;
	fma.rn.f64 	%fd60, %fd59, %fd59, %fd56;
	ld.global.f64 	%fd61, [%rd37+16];
	ld.global.f64 	%fd62, [%rd40+16];
	sub.f64 	%fd63, %fd61, %fd62;
	fma.rn.f64 	%fd64, %fd63, %fd63, %fd60;
	ld.global.f64 	%fd65, [%rd37+24];
	ld.global.f64 	%fd66, [%rd40+24];
	sub.f64 	%fd67, %fd65, %fd66;
	fma.rn.f64 	%fd88, %fd67, %fd67, %fd64;
	add.s64 	%rd62, %rd62, 4;
$L__BB0_9:
	setp.eq.s64 	%p9, %rd6, 0;
	@%p9 bra 	$L__BB0_14;
	setp.eq.s64 	%p10, %rd6, 1;
	@%p10 bra 	$L__BB0_12;
	add.s64 	%rd41, %rd62, %rd3;
	shl.b64 	%rd42, %rd41, 3;
	add.s64 	%rd43, %rd1, %rd42;
	ld.global.f64 	%fd69, [%rd43];
	add.s64 	%rd44, %rd62, %rd11;
	shl.b64 	%rd45, %rd44, 3;
	add.s64 	%rd46, %rd1, %rd45;
	ld.global.f64 	%fd70, [%rd46];
	sub.f64 	%fd71, %fd69, %fd70;
	fma.rn.f64 	%fd72, %fd71, %fd71, %fd88;
	ld.global.f64 	%fd73, [%rd43+8];
	ld.global.f64 	%fd74, [%rd46+8];
	sub.f64 	%fd75, %fd73, %fd74;
	fma.rn.f64 	%fd88, %fd75, %fd75, %fd72;
	add.s64 	%rd62, %rd62, 2;
$L__BB0_12:
	setp.eq.s64 	%p11, %rd8, 0;
	@%p11 bra 	$L__BB0_14;
	add.s64 	%rd47, %rd62, %rd3;
	shl.b64 	%rd48, %rd47, 3;
	add.s64 	%rd49, %rd1, %rd48;
	ld.global.f64 	%fd76, [%rd49];
	add.s64 	%rd50, %rd62, %rd11;
	shl.b64 	%rd51, %rd50, 3;
	add.s64 	%rd52, %rd1, %rd51;
	ld.global.f64 	%fd77, [%rd52];
	sub.f64 	%fd78, %fd76, %fd77;
	fma.rn.f64 	%fd88, %fd78, %fd78, %fd88;
$L__BB0_14:
	sqrt.rn.f64 	%fd79, %fd88;
	add.f64 	%fd89, %fd89, %fd79;
	add.s64 	%rd57, %rd57, 1;
	setp.lt.u64 	%p12, %rd57, %rd27;
	@%p12 bra 	$L__BB0_3;
$L__BB0_15:
	ld.param.u64 	%rd56, [_Z18SumDistancesGPUAuxPdmmS__param_3];
	cvta.to.global.u64 	%rd53, %rd56;
	shl.b64 	%rd54, %rd2, 3;
	add.s64 	%rd55, %rd53, %rd54;
	st.global.f64 	[%rd55], %fd89;
$L__BB0_16:
	ret;

}
	// .globl	_Z19SumDistancesGPUAux2PdmmS_
.visible .entry _Z19SumDistancesGPUAux2PdmmS_(
	.param .u64 .ptr .align 1 _Z19SumDistancesGPUAux2PdmmS__param_0,
	.param .u64 _Z19SumDistancesGPUAux2PdmmS__param_1,
	.param .u64 _Z19SumDistancesGPUAux2PdmmS__param_2,
	.param .u64 .ptr .align 1 _Z19SumDistancesGPUAux2PdmmS__param_3
)
{
	.reg .pred 	%p<29>;
	.reg .b32 	%r<21>;
	.reg .b64 	%rd<103>;
	.reg .b64 	%fd<310>;
	// demoted variable
	.shared .align 8 .b8 _ZZ19SumDistancesGPUAux2PdmmS_E6p_curr[2048];
	// demoted variable
	.shared .align 8 .b8 _ZZ19SumDistancesGPUAux2PdmmS_E6p_next[2048];
	ld.param.u64 	%rd48, [_Z19SumDistancesGPUAux2PdmmS__param_0];
	ld.param.u64 	%rd49, [_Z19SumDistancesGPUAux2PdmmS__param_1];
	ld.param.u64 	%rd50, [_Z19SumDistancesGPUAux2PdmmS__param_2];
	ld.param.u64 	%rd51, [_Z19SumDistancesGPUAux2PdmmS__param_3];
	mov.u32 	%r2, %tid.x;
	cvt.u64.u32 	%rd1, %r2;
	mov.u32 	%r3, %ctaid.x;
	mov.u32 	%r4, %ntid.x;
	mul.lo.s32 	%r5, %r3, %r4;
	cvt.u64.u32 	%rd52, %r5;
	add.s64 	%rd2, %rd52, %rd1;
	setp.ge.u64 	%p1, %rd2, %rd50;
	@%p1 bra 	$L__BB1_39;
	cvt.u32.u64 	%r6, %rd1;
	cvta.to.global.u64 	%rd3, %rd48;
	mul.lo.s64 	%rd4, %rd2, %rd49;
	shl.b64 	%rd53, %rd4, 3;
	add.s64 	%rd5, %rd3, %rd53;
	add.s64 	%rd54, %rd48, %rd53;
	shl.b32 	%r7, %r6, 3;
	mov.u32 	%r8, _ZZ19SumDistancesGPUAux2PdmmS_E6p_curr;
	add.s32 	%r9, %r8, %r7;
	st.shared.u64 	[%r9], %rd54;
	bar.sync 	0;
	setp.gt.u32 	%p2, %r6, 254;
	setp.eq.s64 	%p3, %rd49, 0;
	or.pred  	%p4, %p2, %p3;
	mov.f64 	%fd300, 0d0000000000000000;
	@%p4 bra 	$L__BB1_17;
	and.b64  	%rd6, %rd49, 15;
	and.b64  	%rd7, %rd49, 7;
	and.b64  	%rd8, %rd49, -16;
	and.b64  	%rd9, %rd49, 3;
	mov.f64 	%fd300, 0d0000000000000000;
	mov.u64 	%rd90, %rd1;
$L__BB1_3:
	mov.u64 	%rd16, %rd90;
	setp.lt.u64 	%p5, %rd49, 16;
	add.s64 	%rd90, %rd16, 1;
	cvt.u32.u64 	%r10, %rd16;
	shl.b32 	%r11, %r10, 3;
	add.s32 	%r13, %r8, %r11;
	ld.shared.u64 	%rd18, [%r13+8];
	mov.f64 	%fd297, 0d0000000000000000;
	mov.b64 	%rd93, 0;
	@%p5 bra 	$L__BB1_6;
	mov.f64 	%fd297, 0d0000000000000000;
	mov.b64 	%rd91, 0;
$L__BB1_5:
	.pragma "nounroll";
	shl.b64 	%rd57, %rd91, 3;
	add.s64 	%rd58, %rd5, %rd57;
	ld.global.f64 	%fd43, [%rd58];
	add.s64 	%rd59, %rd18, %rd57;
	ld.f64 	%fd44, [%rd59];
	sub.f64 	%fd45, %fd43, %fd44;
	fma.rn.f64 	%fd46, %fd45, %fd45, %fd297;
	ld.global.f64 	%fd47, [%rd58+8];
	ld.f64 	%fd48, [%rd59+8];
	sub.f64 	%fd49, %fd47, %fd48;
	fma.rn.f64 	%fd50, %fd49, %fd49, %fd46;
	ld.global.f64 	%fd51, [%rd58+16];
	ld.f64 	%fd52, [%rd59+16];
	sub.f64 	%fd53, %fd51, %fd52;
	fma.rn.f64 	%fd54, %fd53, %fd53, %fd50;
	ld.global.f64 	%fd55, [%rd58+24];
	ld.f64 	%fd56, [%rd59+24];
	sub.f64 	%fd57, %fd55, %fd56;
	fma.rn.f64 	%fd58, %fd57, %fd57, %fd54;
	ld.global.f64 	%fd59, [%rd58+32];
	ld.f64 	%fd60, [%rd59+32];
	sub.f64 	%fd61, %fd59, %fd60;
	fma.rn.f64 	%fd62, %fd61, %fd61, %fd58;
	ld.global.f64 	%fd63, [%rd58+40];
	ld.f64 	%fd64, [%rd59+40];
	sub.f64 	%fd65, %fd63, %fd64;
	fma.rn.f64 	%fd66, %fd65, %fd65, %fd62;
	ld.global.f64 	%fd67, [%rd58+48];
	ld.f64 	%fd68, [%rd59+48];
	sub.f64 	%fd69, %fd67, %fd68;
	fma.rn.f64 	%fd70, %fd69, %fd69, %fd66;
	ld.global.f64 	%fd71, [%rd58+56];
	ld.f64 	%fd72, [%rd59+56];
	sub.f64 	%fd73, %fd71, %fd72;
	fma.rn.f64 	%fd74, %fd73, %fd73, %fd70;
	ld.global.f64 	%fd75, [%rd58+64];
	ld.f64 	%fd76, [%rd59+64];
	sub.f64 	%fd77, %fd75, %fd76;
	fma.rn.f64 	%fd78, %fd77, %fd77, %fd74;
	ld.global.f64 	%fd79, [%rd58+72];
	ld.f64 	%fd80, [%rd59+72];
	sub.f64 	%fd81, %fd79, %fd80;
	fma.rn.f64 	%fd82, %fd81, %fd81, %fd78;
	ld.global.f64 	%fd83, [%rd58+80];
	ld.f64 	%fd84, [%rd59+80];
	sub.f64 	%fd85, %fd83, %fd84;
	fma.rn.f64 	%fd86, %fd85, %fd85, %fd82;
	ld.global.f64 	%fd87, [%rd58+88];
	ld.f64 	%fd88, [%rd59+88];
	sub.f64 	%fd89, %fd87, %fd88;
	fma.rn.f64 	%fd90, %fd89, %fd89, %fd86;
	ld.global.f64 	%fd91, [%rd58+96];
	ld.f64 	%fd92, [%rd59+96];
	sub.f64 	%fd93, %fd91, %fd92;
	fma.rn.f64 	%fd94, %fd93, %fd93, %fd90;
	ld.global.f64 	%fd95, [%rd58+104];
	ld.f64 	%fd96, [%rd59+104];
	sub.f64 	%fd97, %fd95, %fd96;
	fma.rn.f64 	%fd98, %fd97, %fd97, %fd94;
	ld.global.f64 	%fd99, [%rd58+112];
	ld.f64 	%fd100, [%rd59+112];
	sub.f64 	%fd101, %fd99, %fd100;
	fma.rn.f64 	%fd102, %fd101, %fd101, %fd98;
	ld.global.f64 	%fd103, [%rd58+120];
	ld.f64 	%fd104, [%rd59+120];
	sub.f64 	%fd105, %fd103, %fd104;
	fma.rn.f64 	%fd297, %fd105, %fd105, %fd102;
	add.s64 	%rd91, %rd91, 16;
	setp.ne.s64 	%p6, %rd91, %rd8;
	mov.u64 	%rd93, %rd8;
	@%p6 bra 	$L__BB1_5;
$L__BB1_6:
	setp.eq.s64 	%p7, %rd6, 0;
	@%p7 bra 	$L__BB1_16;
	add.s64 	%rd60, %rd6, -1;
	setp.lt.u64 	%p8, %rd60, 7;
	@%p8 bra 	$L__BB1_9;
	shl.b64 	%rd61, %rd93, 3;
	add.s64 	%rd62, %rd5, %rd61;
	ld.global.f64 	%fd107, [%rd62];
	add.s64 	%rd63, %rd18, %rd61;
	ld.f64 	%fd108, [%rd63];
	sub.f64 	%fd109, %fd107, %fd108;
	fma.rn.f64 	%fd110, %fd109, %fd109, %fd297;
	ld.global.f64 	%fd111, [%rd62+8];
	ld.f64 	%fd112, [%rd63+8];
	sub.f64 	%fd113, %fd111, %fd112;
	fma.rn.f64 	%fd114, %fd113, %fd113, %fd110;
	ld.global.f64 	%fd115, [%rd62+16];
	ld.f64 	%fd116, [%rd63+16];
	sub.f64 	%fd117, %fd115, %fd116;
	fma.rn.f64 	%fd118, %fd117, %fd117, %fd114;
	ld.global.f64 	%fd119, [%rd62+24];
	ld.f64 	%fd120, [%rd63+24];
	sub.f64 	%fd121, %fd119, %fd120;
	fma.rn.f64 	%fd122, %fd121, %fd121, %fd118;
	ld.global.f64 	%fd123, [%rd62+32];
	ld.f64 	%fd124, [%rd63+32];
	sub.f64 	%fd125, %fd123, %fd124;
	fma.rn.f64 	%fd126, %fd125, %fd125, %fd122;
	ld.global.f64 	%fd127, [%rd62+40];
	ld.f64 	%fd128, [%rd63+40];
	sub.f64 	%fd129, %fd127, %fd128;
	fma.rn.f64 	%fd130, %fd129, %fd129, %fd126;
	ld.global.f64 	%fd131, [%rd62+48];
	ld.f64 	%fd132, [%rd63+48];
	sub.f64 	%fd133, %fd131, %fd132;
	fma.rn.f64 	%fd134, %fd133, %fd133, %fd130;
	ld.global.f64 	%fd135, [%rd62+56];
	ld.f64 	%fd136, [%rd63+56];
	sub.f64 	%fd137, %fd135, %fd136;
	fma.rn.f64 	%fd297, %fd137, %fd137, %fd134;
	add.s64 	%rd93, %rd93, 8;
$L__BB1_9:
	setp.eq.s64 	%p9, %rd7, 0;
	@%p9 bra 	$L__BB1_16;
	add.s64 	%rd64, %rd7, -1;
	setp.lt.u64 	%p10, %rd64, 3;
	@%p10 bra 	$L__BB1_12;
	shl.b64 	%rd65, %rd93, 3;
	add.s64 	%rd66, %rd5, %rd65;
	ld.global.f64 	%fd139, [%rd66];
	add.s64 	%rd67, %rd18, %rd65;
	ld.f64 	%fd140, [%rd67];
	sub.f64 	%fd141, %fd139, %fd140;
	fma.rn.f64 	%fd142, %fd141, %fd141, %fd297;
	ld.global.f64 	%fd143, [%rd66+8];
	ld.f64 	%fd144, [%rd67+8];
	sub.f64 	%fd145, %fd143, %fd144;
	fma.rn.f64 	%fd146, %fd145, %fd145, %fd142;
	ld.global.f64 	%fd147, [%rd66+16];
	ld.f64 	%fd148, [%rd67+16];
	sub.f64 	%fd149, %fd147, %fd148;
	fma.rn.f64 	%fd150, %fd149, %fd149, %fd146;
	ld.global.f64 	%fd151, [%rd66+24];
	ld.f64 	%fd152, [%rd67+24];
	sub.f64 	%fd153, %fd151, %fd152;
	fma.rn.f64 	%fd297, %fd153, %fd153, %fd150;
	add.s64 	%rd93, %rd93, 4;
$L__BB1_12:
	setp.eq.s64 	%p11, %rd9, 0;
	@%p11 bra 	$L__BB1_16;
	setp.eq.s64 	%p12, %rd9, 1;
	shl.b64 	%rd68, %rd93, 3;
	add.s64 	%rd26, %rd5, %rd68;
	ld.global.f64 	%fd154, [%rd26];
	add.s64 	%rd27, %rd18, %rd68;
	ld.f64 	%fd155, [%rd27];
	sub.f64 	%fd156, %fd154, %fd155;
	fma.rn.f64 	%fd297, %fd156, %fd156, %fd297;
	@%p12 bra 	$L__BB1_16;
	setp.eq.s64 	%p13, %rd9, 2;
	ld.global.f64 	%fd157, [%rd26+8];
	ld.f64 	%fd158, [%rd27+8];
	sub.f64 	%fd159, %fd157, %fd158;
	fma.rn.f64 	%fd297, %fd159, %fd159, %fd297;
	@%p13 bra 	$L__BB1_16;
	ld.global.f64 	%fd160, [%rd26+16];
	ld.f64 	%fd161, [%rd27+16];
	sub.f64 	%fd162, %fd160, %fd161;
	fma.rn.f64 	%fd297, %fd162, %fd162, %fd297;
$L__BB1_16:
	sqrt.rn.f64 	%fd163, %fd297;
	add.f64 	%fd300, %fd300, %fd163;
	setp.eq.s64 	%p14, %rd90, 255;
	@%p14 bra 	$L__BB1_17;
	bra.uni 	$L__BB1_3;
$L__BB1_17:
	setp.lt.u64 	%p15, %rd50, 256;
	@%p15 bra 	$L__BB1_38;
	cvt.u32.u64 	%r14, %rd1;
	shl.b32 	%r15, %r14, 3;
	mov.u32 	%r16, _ZZ19SumDistancesGPUAux2PdmmS_E6p_next;
	add.s32 	%r1, %r16, %r15;
	and.b64  	%rd10, %rd49, 15;
	and.b64  	%rd11, %rd49, 7;
	and.b64  	%rd12, %rd49, -16;
	and.b64  	%rd13, %rd49, 3;
	add.s64 	%rd71, %rd53, %rd3;
	add.s64 	%rd14, %rd71, 64;
	shr.u64 	%rd15, %rd50, 8;
	mov.b64 	%rd95, 0;
	bra.uni 	$L__BB1_21;
$L__BB1_19:
	add.f64 	%fd300, %fd300, 0d0000000000000000;
$L__BB1_20:
	setp.eq.s64 	%p28, %rd95, %rd15;
	@%p28 bra 	$L__BB1_38;
$L__BB1_21:
	add.s64 	%rd95, %rd95, 1;
	shl.b64 	%rd72, %rd95, 8;
	add.s64 	%rd30, %rd72, %rd2;
	setp.ge.u64 	%p16, %rd30, %rd50;
	@%p16 bra 	$L__BB1_38;
	setp.eq.s64 	%p17, %rd49, 0;
	mul.lo.s64 	%rd73, %rd30, %rd49;
	shl.b64 	%rd74, %rd73, 3;
	add.s64 	%rd75, %rd48, %rd74;
	st.shared.u64 	[%r1], %rd75;
	bar.sync 	0;
	@%p17 bra 	$L__BB1_19;
	mov.b64 	%rd96, 0;
$L__BB1_24:
	setp.lt.u64 	%p18, %rd49, 16;
	cvt.u32.u64 	%r17, %rd96;
	shl.b32 	%r18, %r17, 3;
	add.s32 	%r20, %r16, %r18;
	ld.shared.u64 	%rd32, [%r20];
	mov.f64 	%fd308, 0d0000000000000000;
	mov.b64 	%rd101, 0;
	@%p18 bra 	$L__BB1_27;
	add.s64 	%rd97, %rd32, 64;
	mov.f64 	%fd308, 0d0000000000000000;
	mov.u64 	%rd98, %rd14;
	mov.u64 	%rd99, %rd12;
$L__BB1_26:
	.pragma "nounroll";
	ld.global.f64 	%fd167, [%rd98+-64];
	ld.f64 	%fd168, [%rd97+-64];
	sub.f64 	%fd169, %fd167, %fd168;
	fma.rn.f64 	%fd170, %fd169, %fd169, %fd308;
	ld.global.f64 	%fd171, [%rd98+-56];
	ld.f64 	%fd172, [%rd97+-56];
	sub.f64 	%fd173, %fd171, %fd172;
	fma.rn.f64 	%fd174, %fd173, %fd173, %fd170;
	ld.global.f64 	%fd175, [%rd98+-48];
	ld.f64 	%fd176, [%rd97+-48];
	sub.f64 	%fd177, %fd175, %fd176;
	fma.rn.f64 	%fd178, %fd177, %fd177, %fd174;
	ld.global.f64 	%fd179, [%rd98+-40];
	ld.f64 	%fd180, [%rd97+-40];
	sub.f64 	%fd181, %fd179, %fd180;
	fma.rn.f64 	%fd182, %fd181, %fd181, %fd178;
	ld.global.f64 	%fd183, [%rd98+-32];
	ld.f64 	%fd184, [%rd97+-32];
	sub.f64 	%fd185, %fd183, %fd184;
	fma.rn.f64 	%fd186, %fd185, %fd185, %fd182;
	ld.global.f64 	%fd187, [%rd98+-24];
	ld.f64 	%fd188, [%rd97+-24];
	sub.f64 	%fd189, %fd187, %fd188;
	fma.rn.f64 	%fd190, %fd189, %fd189, %fd186;
	ld.global.f64 	%fd191, [%rd98+-16];
	ld.f64 	%fd192, [%rd97+-16];
	sub.f64 	%fd193, %fd191, %fd192;
	fma.rn.f64 	%fd194, %fd193, %fd193, %fd190;
	ld.global.f64 	%fd195, [%rd98+-8];
	ld.f64 	%fd196, [%rd97+-8];
	sub.f64 	%fd197, %fd195, %fd196;
	fma.rn.f64 	%fd198, %fd197, %fd197, %fd194;
	ld.global.f64 	%fd199, [%rd98];
	ld.f64 	%fd200, [%rd97];
	sub.f64 	%fd201, %fd199, %fd200;
	fma.rn.f64 	%fd202, %fd201, %fd201, %fd198;
	ld.global.f64 	%fd203, [%rd98+8];
	ld.f64 	%fd204, [%rd97+8];
	sub.f64 	%fd205, %fd203, %fd204;
	fma.rn.f64 	%fd206, %fd205, %fd205, %fd202;
	ld.global.f64 	%fd207, [%rd98+16];
	ld.f64 	%fd208, [%rd97+16];
	sub.f64 	%fd209, %fd207, %fd208;
	fma.rn.f64 	%fd210, %fd209, %fd209, %fd206;
	ld.global.f64 	%fd211, [%rd98+24];
	ld.f64 	%fd212, [%rd97+24];
	sub.f64 	%fd213, %fd211, %fd212;
	fma.rn.f64 	%fd214, %fd213, %fd213, %fd210;
	ld.global.f64 	%fd215, [%rd98+32];
	ld.f64 	%fd216, [%rd97+32];
	sub.f64 	%fd217, %fd215, %fd216;
	fma.rn.f64 	%fd218, %fd217, %fd217, %fd214;
	ld.global.f64 	%fd219, [%rd98+40];
	ld.f64 	%fd220, [%rd97+40];
	sub.f64 	%fd221, %fd219, %fd220;
	fma.rn.f64 	%fd222, %fd221, %fd221, %fd218;
	ld.global.f64 	%fd223, [%rd98+48];
	ld.f64 	%fd224, [%rd97+48];
	sub.f64 	%fd225, %fd223, %fd224;
	fma.rn.f64 	%fd226, %fd225, %fd225, %fd222;
	ld.global.f64 	%fd227, [%rd98+56];
	ld.f64 	%fd228, [%rd97+56];
	sub.f64 	%fd229, %fd227, %fd228;
	fma.rn.f64 	%fd308, %fd229, %fd229, %fd226;
	add.s64 	%rd99, %rd99, -16;
	add.s64 	%rd98, %rd98, 128;
	add.s64 	%rd97, %rd97, 128;
	setp.ne.s64 	%p19, %rd99, 0;
	mov.u64 	%rd101, %rd12;
	@%p19 bra 	$L__BB1_26;
$L__BB1_27:
	setp.eq.s64 	%p20, %rd10, 0;
	@%p20 bra 	$L__BB1_37;
	add.s64 	%rd78, %rd10, -1;
	setp.lt.u64 	%p21, %rd78, 7;
	@%p21 bra 	$L__BB1_30;
	shl.b64 	%rd79, %rd101, 3;
	add.s64 	%rd80, %rd5, %rd79;
	ld.global.f64 	%fd231, [%rd80];
	add.s64 	%rd81, %rd32, %rd79;
	ld.f64 	%fd232, [%rd81];
	sub.f64 	%fd233, %fd231, %fd232;
	fma.rn.f64 	%fd234, %fd233, %fd233, %fd308;
	ld.global.f64 	%fd235, [%rd80+8];
	ld.f64 	%fd236, [%rd81+8];
	sub.f64 	%fd237, %fd235, %fd236;
	fma.rn.f64 	%fd238, %fd237, %fd237, %fd234;
	ld.global.f64 	%fd239, [%rd80+16];
	ld.f64 	%fd240, [%rd81+16];
	sub.f64 	%fd241, %fd239, %fd240;
	fma.rn.f64 	%fd242, %fd241, %fd241, %fd238;
	ld.global.f64 	%fd243, [%rd80+24];
	ld.f64 	%fd244, [%rd81+24];
	sub.f64 	%fd245, %fd243, %fd244;
	fma.rn.f64 	%fd246, %fd245, %fd245, %fd242;
	ld.global.f64 	%fd247, [%rd80+32];
	ld.f64 	%fd248, [%rd81+32];
	sub.f64 	%fd249, %fd247, %fd248;
	fma.rn.f64 	%fd250, %fd249, %fd249, %fd246;
	ld.global.f64 	%fd251, [%rd80+40];
	ld.f64 	%fd252, [%rd81+40];
	sub.f64 	%fd253, %fd251, %fd252;
	fma.rn.f64 	%fd254, %fd253, %fd253, %fd250;
	ld.global.f64 	%fd255, [%rd80+48];
	ld.f64 	%fd256, [%rd81+48];
	sub.f64 	%fd257, %fd255, %fd256;
	fma.rn.f64 	%fd258, %fd257, %fd257, %fd254;
	ld.global.f64 	%fd259, [%rd80+56];
	ld.f64 	%fd260, [%rd81+56];
	sub.f64 	%fd261, %fd259, %fd260;
	fma.rn.f64 	%fd308, %fd261, %fd261, %fd258;
	add.s64 	%rd101, %rd101, 8;
$L__BB1_30:
	setp.eq.s64 	%p22, %rd11, 0;
	@%p22 bra 	$L__BB1_37;
	add.s64 	%rd82, %rd11, -1;
	setp.lt.u64 	%p23, %rd82, 3;
	@%p23 bra 	$L__BB1_33;
	shl.b64 	%rd83, %rd101, 3;
	add.s64 	%rd84, %rd5, %rd83;
	ld.global.f64 	%fd263, [%rd84];
	add.s64 	%rd85, %rd32, %rd83;
	ld.f64 	%fd264, [%rd85];
	sub.f64 	%fd265, %fd263, %fd264;
	fma.rn.f64 	%fd266, %fd265, %fd265, %fd308;
	ld.global.f64 	%fd267, [%rd84+8];
	ld.f64 	%fd268, [%rd85+8];
	sub.f64 	%fd269, %fd267, %fd268;
	fma.rn.f64 	%fd270, %fd269, %fd269, %fd266;
	ld.global.f64 	%fd271, [%rd84+16];
	ld.f64 	%fd272, [%rd85+16];
	sub.f64 	%fd273, %fd271, %fd272;
	fma.rn.f64 	%fd274, %fd273, %fd273, %fd270;
	ld.global.f64 	%fd275, [%rd84+24];
	ld.f64 	%fd276, [%rd85+24];
	sub.f64 	%fd277, %fd275, %fd276;
	fma.rn.f64 	%fd308, %fd277, %fd277, %fd274;
	add.s64 	%rd101, %rd101, 4;
$L__BB1_33:
	setp.eq.s64 	%p24, %rd13, 0;
	@%p24 bra 	$L__BB1_37;
	setp.eq.s64 	%p25, %rd13, 1;
	shl.b64 	%rd86, %rd101, 3;
	add.s64 	%rd45, %rd5, %rd86;
	ld.global.f64 	%fd278, [%rd45];
	add.s64 	%rd46, %rd32, %rd86;
	ld.f64 	%fd279, [%rd46];
	sub.f64 	%fd280, %fd278, %fd279;
	fma.rn.f64 	%fd308, %fd280, %fd280, %fd308;
	@%p25 bra 	$L__BB1_37;
	setp.eq.s64 	%p26, %rd13, 2;
	ld.global.f64 	%fd281, [%rd45+8];
	ld.f64 	%fd282, [%rd46+8];
	sub.f64 	%fd283, %fd281, %fd282;
	fma.rn.f64 	%fd308, %fd283, %fd283, %fd308;
	@%p26 bra 	$L__BB1_37;
	ld.global.f64 	%fd284, [%rd45+16];
	ld.f64 	%fd285, [%rd46+16];
	sub.f64 	%fd286, %fd284, %fd285;
	fma.rn.f64 	%fd308, %fd286, %fd286, %fd308;
$L__BB1_37:
	sqrt.rn.f64 	%fd287, %fd308;
	add.f64 	%fd300, %fd300, %fd287;
	add.s64 	%rd96, %rd96, 1;
	setp.eq.s64 	%p27, %rd96, 256;
	@%p27 bra 	$L__BB1_20;
	bra.uni 	$L__BB1_24;
$L__BB1_38:
	cvta.to.global.u64 	%rd87, %rd51;
	shl.b64 	%rd88, %rd2, 3;
	add.s64 	%rd89, %rd87, %rd88;
	st.global.f64 	[%rd89], %fd300;
$L__BB1_39:
	ret;

}


// ===== COMPILED SASS (sm_100) =====

	.target	sm_100

	.elftype	@"ET_EXEC"


//--------------------- .note.nv.tkinfo           --------------------------
	.section	.note.nv.tkinfo,"",@"SHT_NOTE"
	.sectionflags	@"SHF_NOTE_NV_TKINFO"
	.tkinfo
        /*0018*/ 	.word	0x00000002
        /*0030*/ 	.string	""
        /*0030*/ 	.string	"ptxas"
        /*0030*/ 	.string	"Cuda compilation tools, release 13.0, V13.0.88"
        /*0030*/ 	.string	"Build cuda_13.0.r13.0/compiler.36424714_0"
        /*0030*/ 	.string	"-arch sm_100 -m 64 "



//--------------------- .note.nv.cuinfo           --------------------------
	.section	.note.nv.cuinfo,"",@"SHT_NOTE"
	.sectionflags	@"SHF_NOTE_NV_CUINFO"
        /*0018*/ 	.short	0x0002
        /*001a*/ 	.short	0x0064
        /*001c*/ 	.short	0x0082
	.zero		2


//--------------------- .nv.info                  --------------------------
	.section	.nv.info,"",@"SHT_CUDA_INFO"
	.align	4


	//----- nvinfo : EIATTR_REGCOUNT
	.align		4
        /*0000*/ 	.byte	0x04, 0x2f
        /*0002*/ 	.short	(.L_1 - .L_0)
	.align		4
.L_0:
        /*0004*/ 	.word	index@(_Z18SumDistancesGPUAuxPdmmS_)
        /*0008*/ 	.word	0x00000020


	//----- nvinfo : EIATTR_FRAME_SIZE
	.align		4
.L_1:
        /*000c*/ 	.byte	0x04, 0x11
        /*000e*/ 	.short	(.L_3 - .L_2)
	.align		4
.L_2:
        /*0010*/ 	.word	index@($__internal_1_$__cuda_sm20_dsqrt_rn_f64_mediumpath_v1)
        /*0014*/ 	.word	0x00000000


	//----- nvinfo : EIATTR_FRAME_SIZE
	.align		4
.L_3:
        /*0018*/ 	.byte	0x04, 0x11
        /*001a*/ 	.short	(.L_5 - .L_4)
	.align		4
.L_4:
        /*001c*/ 	.word	index@(_Z18SumDistancesGPUAuxPdmmS_)
        /*0020*/ 	.word	0x00000000


	//----- nvinfo : EIATTR_REGCOUNT
	.align		4
.L_5:
        /*0024*/ 	.byte	0x04, 0x2f
        /*0026*/ 	.short	(.L_7 - .L_6)
	.align		4
.L_6:
        /*0028*/ 	.word	index@(_Z19SumDistancesGPUAux2PdmmS_)
        /*002c*/ 	.word	0x00000028


	//----- nvinfo : EIATTR_FRAME_SIZE
	.align		4
.L_7:
        /*0030*/ 	.byte	0x04, 0x11
        /*0032*/ 	.short	(.L_9 - .L_8)
	.align		4
.L_8:
        /*0034*/ 	.word	index@($__internal_0_$__cuda_sm20_dsqrt_rn_f64_mediumpath_v1)
        /*0038*/ 	.word	0x00000000


	//----- nvinfo : EIATTR_FRAME_SIZE
	.align		4
.L_9:
        /*003c*/ 	.byte	0x04, 0x11
        /*003e*/ 	.short	(.L_11 - .L_10)
	.align		4
.L_10:
        /*0040*/ 	.word	index@(_Z19SumDistancesGPUAux2PdmmS_)
        /*0044*/ 	.word	0x00000000


	//----- nvinfo : EIATTR_MIN_STACK_SIZE
	.align		4
.L_11:
        /*0048*/ 	.byte	0x04, 0x12
        /*004a*/ 	.short	(.L_13 - .L_12)
	.align		4
.L_12:
        /*004c*/ 	.word	index@(_Z19SumDistancesGPUAux2PdmmS_)
        /*0050*/ 	.word	0x00000000


	//----- nvinfo : EIATTR_MIN_STACK_SIZE
	.align		4
.L_13:
        /*0054*/ 	.byte	0x04, 0x12
        /*0056*/ 	.short	(.L_15 - .L_14)
	.align		4
.L_14:
        /*0058*/ 	.word	index@(_Z18SumDistancesGPUAuxPdmmS_)
        /*005c*/ 	.word	0x00000000
.L_15:


//--------------------- .nv.compat                --------------------------
	.section	.nv.compat,"",@"SHT_CUDA_COMPAT_INFO"
	.align	4
        /*0000*/ 	.byte	0x02, 0x09, 0x00, 0x00, 0x02, 0x02, 0x01, 0x00, 0x02, 0x05, 0x05, 0x00, 0x03, 0x07, 0x01, 0x01
        /*0010*/ 	.byte	0x02, 0x03, 0x00, 0x00, 0x02, 0x06, 0x01, 0x00, 0x04, 0x0b, 0x08, 0x00, 0x01, 0x00, 0x00, 0x00
        /*0020*/ 	.byte	0x00, 0x00, 0x00, 0x00


//--------------------- .nv.info._Z19SumDistancesGPUAux2PdmmS_ --------------------------
	.section	.nv.info._Z19SumDistancesGPUAux2PdmmS_,"",@"SHT_CUDA_INFO"
	.sectionflags	@""
	.align	4


	//----- nvinfo : EIATTR_CUDA_API_VERSION
	.align		4
        /*0000*/ 	.byte	0x04, 0x37
        /*0002*/ 	.short	(.L_17 - .L_16)
.L_16:
        /*0004*/ 	.word	0x00000082


	//----- nvinfo : EIATTR_KPARAM_INFO
	.align		4
.L_17:
        /*0008*/ 	.byte	0x04, 0x17
        /*000a*/ 	.short	(.L_19 - .L_18)
.L_18:
        /*000c*/ 	.word	0x00000000
        /*0010*/ 	.short	0x0003
        /*0012*/ 	.short	0x0018
        /*0014*/ 	.byte	0x00, 0xf5, 0x21, 0x00


	//----- nvinfo : EIATTR_KPARAM_INFO
	.align		4
.L_19:
        /*0018*/ 	.byte	0x04, 0x17
        /*001a*/ 	.short	(.L_21 - .L_20)
.L_20:
        /*001c*/ 	.word	0x00000000
        /*0020*/ 	.short	0x0002
        /*0022*/ 	.short	0x0010
        /*0024*/ 	.byte	0x00, 0xf0, 0x21, 0x00


	//----- nvinfo : EIATTR_KPARAM_INFO
	.align		4
.L_21:
        /*0028*/ 	.byte	0x04, 0x17
        /*002a*/ 	.short	(.L_23 - .L_22)
.L_22:
        /*002c*/ 	.word	0x00000000
        /*0030*/ 	.short	0x0001
        /*0032*/ 	.short	0x0008
        /*0034*/ 	.byte	0x00, 0xf0, 0x21, 0x00


	//----- nvinfo : EIATTR_KPARAM_INFO
	.align		4
.L_23:
        /*0038*/ 	.byte	0x04, 0x17
        /*003a*/ 	.short	(.L_25 - .L_24)
.L_24:
        /*003c*/ 	.word	0x00000000
        /*0040*/ 	.short	0x0000
        /*0042*/ 	.short	0x0000
        /*0044*/ 	.byte	0x00, 0xf5, 0x21, 0x00


	//----- nvinfo : EIATTR_SPARSE_MMA_MASK
	.align		4
.L_25:
        /*0048*/ 	.byte	0x03, 0x50
        /*004a*/ 	.short	0x0000


	//----- nvinfo : EIATTR_MAXREG_COUNT
	.align		4
        /*004c*/ 	.byte	0x03, 0x1b
        /*004e*/ 	.short	0x00ff


	//----- nvinfo : EIATTR_NUM_BARRIERS
	.align		4
        /*0050*/ 	.byte	0x02, 0x4c
        /*0052*/ 	.byte	0x01
	.zero		1


	//----- nvinfo : EIATTR_MERCURY_ISA_VERSION
	.align		4
        /*0054*/ 	.byte	0x03, 0x5f
        /*0056*/ 	.short	0x0101


	//----- nvinfo : EIATTR_VRC_CTA_INIT_COUNT
	.align		4
        /*0058*/ 	.byte	0x02, 0x4a
	.zero		1
	.zero		1


	//----- nvinfo : EIATTR_EXIT_INSTR_OFFSETS
	.align		4
        /*005c*/ 	.byte	0x04, 0x1c
        /*005e*/ 	.short	(.L_27 - .L_26)


	//   ....[0]....
.L_26:
        /*0060*/ 	.word	0x000000a0


	//   ....[1]....
        /*0064*/ 	.word	0x00002240


	//----- nvinfo : EIATTR_CRS_STACK_SIZE
	.align		4
.L_27:
        /*0068*/ 	.byte	0x04, 0x1e
        /*006a*/ 	.short	(.L_29 - .L_28)
.L_28:
        /*006c*/ 	.word	0x00000000


	//----- nvinfo : EIATTR_CBANK_PARAM_SIZE
	.align		4
.L_29:
        /*0070*/ 	.byte	0x03, 0x19
        /*0072*/ 	.short	0x0020


	//----- nvinfo : EIATTR_PARAM_CBANK
	.align		4
        /*0074*/ 	.byte	0x04, 0x0a
        /*0076*/ 	.short	(.L_31 - .L_30)
	.align		4
.L_30:
        /*0078*/ 	.word	index@(.nv.constant0._Z19SumDistancesGPUAux2PdmmS_)
        /*007c*/ 	.short	0x0380
        /*007e*/ 	.short	0x0020


	//----- nvinfo : EIATTR_SW_WAR
	.align		4
.L_31:
        /*0080*/ 	.byte	0x04, 0x36
        /*0082*/ 	.short	(.L_33 - .L_32)
.L_32:
        /*0084*/ 	.word	0x00000008
.L_33:


//--------------------- .nv.info._Z18SumDistancesGPUAuxPdmmS_ --------------------------
	.section	.nv.info._Z18SumDistancesGPUAuxPdmmS_,"",@"SHT_CUDA_INFO"
	.sectionflags	@""
	.align	4


	//----- nvinfo : EIATTR_CUDA_API_VERSION
	.align		4
        /*0000*/ 	.byte	0x04, 0x37
        /*0002*/ 	.short	(.L_35 - .L_34)
.L_34:
        /*0004*/ 	.word	0x00000082


	//----- nvinfo : EIATTR_KPARAM_INFO
	.align		4
.L_35:
        /*0008*/ 	.byte	0x04, 0x17
        /*000a*/ 	.short	(.L_37 - .L_36)
.L_36:
        /*000c*/ 	.word	0x00000000
        /*0010*/ 	.short	0x0003
        /*0012*/ 	.short	0x0018
        /*0014*/ 	.byte	0x00, 0xf5, 0x21, 0x00


	//----- nvinfo : EIATTR_KPARAM_INFO
	.align		4
.L_37:
        /*0018*/ 	.byte	0x04, 0x17
        /*001a*/ 	.short	(.L_39 - .L_38)
.L_38:
        /*001c*/ 	.word	0x00000000
        /*0020*/ 	.short	0x0002
        /*0022*/ 	.short	0x0010
        /*0024*/ 	.byte	0x00, 0xf0, 0x21, 0x00


	//----- nvinfo : EIATTR_KPARAM_INFO
	.align		4
.L_39:
        /*0028*/ 	.byte	0x04, 0x17
        /*002a*/ 	.short	(.L_41 - .L_40)
.L_40:
        /*002c*/ 	.word	0x00000000
        /*0030*/ 	.short	0x0001
        /*0032*/ 	.short	0x0008
        /*0034*/ 	.byte	0x00, 0xf0, 0x21, 0x00


	//----- nvinfo : EIATTR_KPARAM_INFO
	.align		4
.L_41:
        /*0038*/ 	.byte	0x04, 0x17
        /*003a*/ 	.short	(.L_43 - .L_42)
.L_42:
        /*003c*/ 	.word	0x00000000
        /*0040*/ 	.short	0x0000
        /*0042*/ 	.short	0x0000
        /*0044*/ 	.byte	0x00, 0xf5, 0x21, 0x00


	//----- nvinfo : EIATTR_SPARSE_MMA_MASK
	.align		4
.L_43:
        /*0048*/ 	.byte	0x03, 0x50
        /*004a*/ 	.short	0x0000


	//----- nvinfo : EIATTR_MAXREG_COUNT
	.align		4
        /*004c*/ 	.byte	0x03, 0x1b
        /*004e*/ 	.short	0x00ff


	//----- nvinfo : EIATTR_MERCURY_ISA_VERSION
	.align		4
        /*0050*/ 	.byte	0x03, 0x5f
        /*0052*/ 	.short	0x0101


	//----- nvinfo : EIATTR_VRC_CTA_INIT_COUNT
	.align		4
        /*0054*/ 	.byte	0x02, 0x4a
	.zero		1
	.zero		1


	//----- nvinfo : EIATTR_EXIT_INSTR_OFFSETS
	.align		4
        /*0058*/ 	.byte	0x04, 0x1c
        /*005a*/ 	.short	(.L_45 - .L_44)


	//   ....[0]....
.L_44:
        /*005c*/ 	.word	0x00000080


	//   ....[1]....
        /*0060*/ 	.word	0x00000d50


	//----- nvinfo : EIATTR_CRS_STACK_SIZE
	.align		4
.L_45:
        /*0064*/ 	.byte	0x04, 0x1e
        /*0066*/ 	.short	(.L_47 - .L_46)
.L_46:
        /*0068*/ 	.word	0x00000000


	//----- nvinfo : EIATTR_CBANK_PARAM_SIZE
	.align		4
.L_47:
        /*006c*/ 	.byte	0x03, 0x19
        /*006e*/ 	.short	0x0020


	//----- nvinfo : EIATTR_PARAM_CBANK
	.align		4
        /*0070*/ 	.byte	0x04, 0x0a
        /*0072*/ 	.short	(.L_49 - .L_48)
	.align		4
.L_48:
        /*0074*/ 	.word	index@(.nv.constant0._Z18SumDistancesGPUAuxPdmmS_)
        /*0078*/ 	.short	0x0380
        /*007a*/ 	.short	0x0020


	//----- nvinfo : EIATTR_SW_WAR
	.align		4
.L_49:
        /*007c*/ 	.byte	0x04, 0x36
        /*007e*/ 	.short	(.L_51 - .L_50)
.L_50:
        /*0080*/ 	.word	0x00000008
.L_51:


//--------------------- .nv.callgraph             --------------------------
	.section	.nv.callgraph,"",@"SHT_CUDA_CALLGRAPH"
	.align	4
	.sectionentsize	8
	.align		4
        /*0000*/ 	.word	0x00000000
	.align		4
        /*0004*/ 	.word	0xffffffff
	.align		4
        /*0008*/ 	.word	0x00000000
	.align		4
        /*000c*/ 	.word	0xfffffffe
	.align		4
        /*0010*/ 	.word	0x00000000
	.align		4
        /*0014*/ 	.word	0xfffffffd
	.align		4
        /*0018*/ 	.word	0x00000000
	.align		4
        /*001c*/ 	.word	0xfffffffc


//--------------------- .text._Z19SumDistancesGPUAux2PdmmS_ --------------------------
	.section	.text._Z19SumDistancesGPUAux2PdmmS_,"ax",@progbits
	.align	128
        .global         _Z19SumDistancesGPUAux2PdmmS_
        .type           _Z19SumDistancesGPUAux2PdmmS_,@function
        .size           _Z19SumDistancesGPUAux2PdmmS_,(.L_x_42 - _Z19SumDistancesGPUAux2PdmmS_)
        .other          _Z19SumDistancesGPUAux2PdmmS_,@"STO_CUDA_ENTRY STV_DEFAULT"
_Z19SumDistancesGPUAux2PdmmS_:
.text._Z19SumDistancesGPUAux2PdmmS_:
[----:B------:R-:W-:Y:S01]  /*0000*/  LDC R1, c[0x0][0x37c] ;  /* 0x0000df00ff017b82 */ /* 0x000fe20000000800 */
[----:B------:R-:W0:Y:S07]  /*0010*/  S2R R4, SR_TID.X ;  /* 0x0000000000047919 */ /* 0x000e2e0000002100 */
[----:B------:R-:W1:Y:S01]  /*0020*/  S2UR UR4, SR_CTAID.X ;  /* 0x00000000000479c3 */ /* 0x000e620000002500 */
[----:B------:R-:W2:Y:S07]  /*0030*/  LDCU.64 UR6, c[0x0][0x390] ;  /* 0x00007200ff0677ac */ /* 0x000eae0008000a00 */
[----:B------:R-:W1:Y:S02]  /*0040*/  LDC R0, c[0x0][0x360] ;  /* 0x0000d800ff007b82 */ /* 0x000e640000000800 */
[----:B-1----:R-:W-:-:S05]  /*0050*/  IMAD R3, R0, UR4, RZ ;  /* 0x0000000400037c24 */ /* 0x002fca000f8e02ff */
[----:B0-----:R-:W-:-:S04]  /*0060*/  IADD3 R0, P1, PT, R3, R4, RZ ;  /* 0x0000000403007210 */ /* 0x001fc80007f3e0ff */
[----:B--2---:R-:W-:Y:S01]  /*0070*/  ISETP.GE.U32.AND P0, PT, R0, UR6, PT ;  /* 0x0000000600007c0c */ /* 0x004fe2000bf06070 */
[----:B------:R-:W-:-:S05]  /*0080*/  IMAD.X R3, RZ, RZ, RZ, P1 ;  /* 0x000000ffff037224 */ /* 0x000fca00008e06ff */
[----:B------:R-:W-:-:S13]  /*0090*/  ISETP.GE.U32.AND.EX P0, PT, R3, UR7, PT, P0 ;  /* 0x0000000703007c0c */ /* 0x000fda000bf06100 */
[----:B------:R-:W-:Y:S05]  /*00a0*/  @P0 EXIT ;  /* 0x000000000000094d */ /* 0x000fea0003800000 */
[----:B------:R-:W0:Y:S01]  /*00b0*/  LDC.64 R8, c[0x0][0x388] ;  /* 0x0000e200ff087b82 */ /* 0x000e220000000a00 */
[----:B------:R-:W-:Y:S01]  /*00c0*/  UMOV UR4, 0x400 ;  /* 0x0000040000047882 */ /* 0x000fe20000000000 */
[----:B------:R-:W1:Y:S01]  /*00d0*/  LDCU.64 UR10, c[0x0][0x358] ;  /* 0x00006b00ff0a77ac */ /* 0x000e620008000a00 */
[----:B------:R-:W-:Y:S01]  /*00e0*/  BSSY.RECONVERGENT B0, `(.L_x_0) ;  /* 0x00000fd000007945 */ /* 0x000fe20003800200 */
[----:B------:R-:W-:-:S04]  /*00f0*/  CS2R R14, SRZ ;  /* 0x00000000000e7805 */ /* 0x000fc8000001ff00 */
[----:B------:R-:W2:Y:S08]  /*0100*/  LDC.64 R16, c[0x0][0x380] ;  /* 0x0000e000ff107b82 */ /* 0x000eb00000000a00 */
[----:B------:R-:W3:Y:S01]  /*0110*/  S2UR UR5, SR_CgaCtaId ;  /* 0x00000000000579c3 */ /* 0x000ee20000008800 */
[-C--:B0-----:R-:W-:Y:S02]  /*0120*/  IMAD R2, R3, R8.reuse, RZ ;  /* 0x0000000803027224 */ /* 0x081fe400078e02ff */
[----:B------:R-:W-:-:S04]  /*0130*/  IMAD.WIDE.U32 R6, R0, R8, RZ ;  /* 0x0000000800067225 */ /* 0x000fc800078e00ff */
[----:B------:R-:W-:Y:S01]  /*0140*/  IMAD R5, R0, R9, R2 ;  /* 0x0000000900057224 */ /* 0x000fe200078e0202 */
[----:B--2---:R-:W-:-:S03]  /*0150*/  LEA R16, P0, R6, R16, 0x3 ;  /* 0x0000001006107211 */ /* 0x004fc600078018ff */
[----:B------:R-:W-:-:S05]  /*0160*/  IMAD.IADD R5, R7, 0x1, R5 ;  /* 0x0000000107057824 */ /* 0x000fca00078e0205 */
[----:B------:R-:W-:Y:S01]  /*0170*/  SHF.L.U64.HI R6, R6, 0x3, R5 ;  /* 0x0000000306067819 */ /* 0x000fe20000010205 */
[----:B---3--:R-:W-:-:S04]  /*0180*/  ULEA UR4, UR5, UR4, 0x18 ;  /* 0x0000000405047291 */ /* 0x008fc8000f8ec0ff */
[----:B------:R-:W-:Y:S01]  /*0190*/  IMAD.X R17, R6, 0x1, R17, P0 ;  /* 0x0000000106117824 */ /* 0x000fe200000e0611 */
[----:B------:R-:W-:Y:S02]  /*01a0*/  ISETP.NE.U32.AND P0, PT, R8, RZ, PT ;  /* 0x000000ff0800720c */ /* 0x000fe40003f05070 */
[----:B------:R-:W-:Y:S02]  /*01b0*/  LEA R5, R4, UR4, 0x3 ;  /* 0x0000000404057c11 */ /* 0x000fe4000f8e18ff */
[----:B------:R-:W-:-:S03]  /*01c0*/  ISETP.NE.AND.EX P0, PT, R9, RZ, PT, P0 ;  /* 0x000000ff0900720c */ /* 0x000fc60003f05300 */
[----:B------:R0:W-:Y:S01]  /*01d0*/  STS.64 [R5], R16 ;  /* 0x0000001005007388 */ /* 0x0001e20000000a00 */
[----:B------:R-:W-:Y:S01]  /*01e0*/  BAR.SYNC.DEFER_BLOCKING 0x0 ;  /* 0x0000000000007b1d */ /* 0x000fe20000010000 */
[----:B------:R-:W-:-:S13]  /*01f0*/  ISETP.GT.U32.OR P0, PT, R4, 0xfe, !P0 ;  /* 0x000000fe0400780c */ /* 0x000fda0004704470 */
[----:B01----:R-:W-:Y:S05]  /*0200*/  @P0 BRA `(.L_x_1) ;  /* 0x0000000c00a80947 */ /* 0x003fea0003800000 */
[C---:B------:R-:W-:Y:S01]  /*0210*/  LOP3.LUT R5, R8.reuse, 0xf, RZ, 0xc0, !PT ;  /* 0x0000000f08057812 */ /* 0x040fe200078ec0ff */
[----:B------:R-:W-:Y:S01]  /*0220*/  IMAD.MOV.U32 R9, RZ, RZ, R4 ;  /* 0x000000ffff097224 */ /* 0x000fe200078e0004 */
[C---:B------:R-:W-:Y:S01]  /*0230*/  LOP3.LUT R6, R8.reuse, 0x7, RZ, 0xc0, !PT ;  /* 0x0000000708067812 */ /* 0x040fe200078ec0ff */
[----:B------:R-:W-:Y:S01]  /*0240*/  IMAD.MOV.U32 R10, RZ, RZ, RZ ;  /* 0x000000ffff0a7224 */ /* 0x000fe200078e00ff */
[C---:B------:R-:W-:Y:S02]  /*0250*/  LOP3.LUT R7, R8.reuse, 0xfffffff0, RZ, 0xc0, !PT ;  /* 0xfffffff008077812 */ /* 0x040fe400078ec0ff */
[----:B------:R-:W-:Y:S02]  /*0260*/  CS2R R14, SRZ ;  /* 0x00000000000e7805 */ /* 0x000fe4000001ff00 */
[----:B------:R-:W-:-:S07]  /*0270*/  LOP3.LUT R8, R8, 0x3, RZ, 0xc0, !PT ;  /* 0x0000000308087812 */ /* 0x000fce00078ec0ff */
.L_x_9:
[----:B0-----:R-:W0:Y:S01]  /*0280*/  LDC.64 R12, c[0x0][0x388] ;  /* 0x0000e200ff0c7b82 */ /* 0x001e220000000a00 */
[C---:B------:R-:W-:Y:S01]  /*0290*/  LEA R18, R9.reuse, UR4, 0x3 ;  /* 0x0000000409127c11 */ /* 0x040fe2000f8e18ff */
[----:B------:R-:W-:Y:S01]  /*02a0*/  IMAD.MOV.U32 R2, RZ, RZ, RZ ;  /* 0x000000ffff027224 */ /* 0x000fe200078e00ff */
[----:B------:R-:W-:Y:S01]  /*02b0*/  IADD3 R9, P0, PT, R9, 0x1, RZ ;  /* 0x0000000109097810 */ /* 0x000fe20007f1e0ff */
[----:B------:R-:W-:Y:S01]  /*02c0*/  IMAD.MOV.U32 R11, RZ, RZ, RZ ;  /* 0x000000ffff0b7224 */ /* 0x000fe200078e00ff */
[----:B------:R-:W-:Y:S02]  /*02d0*/  CS2R R24, SRZ ;  /* 0x0000000000187805 */ /* 0x000fe4000001ff00 */
[----:B------:R-:W1:Y:S01]  /*02e0*/  LDS.64 R18, [R18+0x8] ;  /* 0x0000080012127984 */ /* 0x000e620000000a00 */
[----:B------:R-:W-:Y:S01]  /*02f0*/  IMAD.X R10, RZ, RZ, R10, P0 ;  /* 0x000000ffff0a7224 */ /* 0x000fe200000e060a */
[----:B------:R-:W-:-:S04]  /*0300*/  ISETP.NE.U32.AND P0, PT, R9, 0xff, PT ;  /* 0x000000ff0900780c */ /* 0x000fc80003f05070 */
[----:B------:R-:W-:Y:S02]  /*0310*/  ISETP.NE.AND.EX P0, PT, R10, RZ, PT, P0 ;  /* 0x000000ff0a00720c */ /* 0x000fe40003f05300 */
[----:B0-----:R-:W-:-:S04]  /*0320*/  ISETP.GE.U32.AND P1, PT, R12, 0x10, PT ;  /* 0x000000100c00780c */ /* 0x001fc80003f26070 */
[----:B------:R-:W-:-:S13]  /*0330*/  ISETP.GE.U32.AND.EX P1, PT, R13, RZ, PT, P1 ;  /* 0x000000ff0d00720c */ /* 0x000fda0003f26110 */
[----:B-1----:R-:W-:Y:S05]  /*0340*/  @!P1 BRA `(.L_x_2) ;  /* 0x0000000400409947 */ /* 0x002fea0003800000 */
[----:B------:R-:W0:Y:S01]  /*0350*/  LDC R11, c[0x0][0x38c] ;  /* 0x0000e300ff0b7b82 */ /* 0x000e220000000800 */
[----:B------:R-:W-:Y:S01]  /*0360*/  IMAD.MOV.U32 R12, RZ, RZ, RZ ;  /* 0x000000ffff0c7224 */ /* 0x000fe200078e00ff */
[----:B------:R-:W-:Y:S01]  /*0370*/  CS2R R24, SRZ ;  /* 0x0000000000187805 */ /* 0x000fe2000001ff00 */
[----:B------:R-:W-:-:S07]  /*0380*/  IMAD.MOV.U32 R2, RZ, RZ, RZ ;  /* 0x000000ffff027224 */ /* 0x000fce00078e00ff */
.L_x_3:
[C---:B------:R-:W-:Y:S01]  /*0390*/  IMAD.SHL.U32 R35, R12.reuse, 0x8, RZ ;  /* 0x000000080c237824 */ /* 0x040fe200078e00ff */
[----:B------:R-:W-:-:S04]  /*03a0*/  SHF.L.U64.HI R21, R12, 0x3, R2 ;  /* 0x000000030c157819 */ /* 0x000fc80000010202 */
[----:B------:R-:W-:Y:S02]  /*03b0*/  IADD3 R36, P1, PT, R35, R16, RZ ;  /* 0x0000001023247210 */ /* 0x000fe40007f3e0ff */
[----:B------:R-:W-:-:S03]  /*03c0*/  IADD3 R34, P2, PT, R18, R35, RZ ;  /* 0x0000002312227210 */ /* 0x000fc60007f5e0ff */
[----:B------:R-:W-:Y:S02]  /*03d0*/  IMAD.X R37, R21, 0x1, R17, P1 ;  /* 0x0000000115257824 */ /* 0x000fe400008e0611 */
[----:B------:R-:W-:-:S03]  /*03e0*/  IMAD.X R35, R19, 0x1, R21, P2 ;  /* 0x0000000113237824 */ /* 0x000fc600010e0615 */
[----:B------:R-:W2:Y:S04]  /*03f0*/  LDG.E.64 R20, desc[UR10][R36.64] ;  /* 0x0000000a24147981 */ /* 0x000ea8000c1e1b00 */
[----:B------:R-:W2:Y:S04]  /*0400*/  LD.E.64 R22, desc[UR10][R34.64] ;  /* 0x0000000a22167980 */ /* 0x000ea8000c101b00 */
[----:B------:R-:W3:Y:S04]  /*0410*/  LDG.E.64 R28, desc[UR10][R36.64+0x8] ;  /* 0x0000080a241c7981 */ /* 0x000ee8000c1e1b00 */
[----:B------:R-:W4:Y:S04]  /*0420*/  LDG.E.64 R26, desc[UR10][R36.64+0x10] ;  /* 0x0000100a241a7981 */ /* 0x000f28000c1e1b00 */
[----:B------:R-:W5:Y:S04]  /*0430*/  LD.E.64 R32, desc[UR10][R34.64+0x60] ;  /* 0x0000600a22207980 */ /* 0x000f68000c101b00 */
[----:B------:R-:W5:Y:S01]  /*0440*/  LDG.E.64 R30, desc[UR10][R36.64+0x68] ;  /* 0x0000680a241e7981 */ /* 0x000f62000c1e1b00 */
[----:B--2---:R-:W-:-:S03]  /*0450*/  DADD R22, R20, -R22 ;  /* 0x0000000014167229 */ /* 0x004fc60000000816 */
[----:B------:R-:W3:Y:S05]  /*0460*/  LD.E.64 R20, desc[UR10][R34.64+0x8] ;  /* 0x0000080a22147980 */ /* 0x000eea000c101b00 */
[----:B------:R-:W-:Y:S02]  /*0470*/  DFMA R24, R22, R22, R24 ;  /* 0x000000161618722b */ /* 0x000fe40000000018 */
[----:B------:R-:W4:Y:S01]  /*0480*/  LD.E.64 R22, desc[UR10][R34.64+0x10] ;  /* 0x0000100a22167980 */ /* 0x000f22000c101b00 */
[----:B---3--:R-:W-:-:S03]  /*0490*/  DADD R20, R28, -R20 ;  /* 0x000000001c147229 */ /* 0x008fc60000000814 */
[----:B------:R-:W2:Y:S05]  /*04a0*/  LDG.E.64 R28, desc[UR10][R36.64+0x18] ;  /* 0x0000180a241c7981 */ /* 0x000eaa000c1e1b00 */
[----:B------:R-:W-:Y:S02]  /*04b0*/  DFMA R24, R20, R20, R24 ;  /* 0x000000141418722b */ /* 0x000fe40000000018 */
[----:B------:R-:W2:Y:S01]  /*04c0*/  LD.E.64 R20, desc[UR10][R34.64+0x18] ;  /* 0x0000180a22147980 */ /* 0x000ea2000c101b00 */
[----:B----4-:R-:W-:-:S03]  /*04d0*/  DADD R22, R26, -R22 ;  /* 0x000000001a167229 */ /* 0x010fc60000000816 */
[----:B------:R-:W3:Y:S05]  /*04e0*/  LDG.E.64 R26, desc[UR10][R36.64+0x20] ;  /* 0x0000200a241a7981 */ /* 0x000eea000c1e1b00 */
[----:B------:R-:W-:Y:S01]  /*04f0*/  DFMA R22, R22, R22, R24 ;  /* 0x000000161616722b */ /* 0x000fe20000000018 */
[----:B------:R-:W3:Y:S01]  /*0500*/  LD.E.64 R24, desc[UR10][R34.64+0x20] ;  /* 0x0000200a22187980 */ /* 0x000ee2000c101b00 */
[----:B--2---:R-:W-:-:S03]  /*0510*/  DADD R20, R28, -R20 ;  /* 0x000000001c147229 */ /* 0x004fc60000000814 */
[----:B------:R-:W2:Y:S05]  /*0520*/  LDG.E.64 R28, desc[UR10][R36.64+0x28] ;  /* 0x0000280a241c7981 */ /* 0x000eaa000c1e1b00 */
[----:B------:R-:W-:Y:S02]  /*0530*/  DFMA R22, R20, R20, R22 ;  /* 0x000000141416722b */ /* 0x000fe40000000016 */
[----:B------:R-:W2:Y:S01]  /*0540*/  LD.E.64 R20, desc[UR10][R34.64+0x28] ;  /* 0x0000280a22147980 */ /* 0x000ea2000c101b00 */
[----:B---3--:R-:W-:-:S03]  /*0550*/  DADD R24, R26, -R24 ;  /* 0x000000001a187229 */ /* 0x008fc60000000818 */
        /* <DEDUP_REMOVED lines=20> */
[----:B------:R-:W2:Y:S05]  /*06a0*/  LD.E.64 R28, desc[UR10][R34.64+0x78] ;  /* 0x0000780a221c7980 */ /* 0x000eaa000c101b00 */
[----:B------:R-:W-:Y:S02]  /*06b0*/  DFMA R24, R20, R20, R24 ;  /* 0x000000141418722b */ /* 0x000fe40000000018 */
[----:B------:R-:W4:Y:S01]  /*06c0*/  LD.E.64 R20, desc[UR10][R34.64+0x58] ;  /* 0x0000580a22147980 */ /* 0x000f22000c101b00 */
[----:B---3--:R-:W-:-:S03]  /*06d0*/  DADD R22, R26, -R22 ;  /* 0x000000001a167229 */ /* 0x008fc60000000816 */
[----:B------:R-:W4:Y:S05]  /*06e0*/  LDG.E.64 R26, desc[UR10][R36.64+0x58] ;  /* 0x0000580a241a7981 */ /* 0x000f2a000c1e1b00 */
[----:B------:R-:W-:Y:S01]  /*06f0*/  DFMA R22, R22, R22, R24 ;  /* 0x000000161616722b */ /* 0x000fe20000000018 */
[----:B------:R-:W5:Y:S01]  /*0700*/  LDG.E.64 R24, desc[UR10][R36.64+0x60] ;  /* 0x0000600a24187981 */ /* 0x000f62000c1e1b00 */
[----:B----4-:R-:W-:-:S03]  /*0710*/  DADD R20, R26, -R20 ;  /* 0x000000001a147229 */ /* 0x010fc60000000814 */
[----:B------:R-:W2:Y:S01]  /*0720*/  LDG.E.64 R26, desc[UR10][R36.64+0x78] ;  /* 0x0000780a241a7981 */ /* 0x000ea2000c1e1b00 */
[----:B-----5:R-:W-:-:S04]  /*0730*/  DADD R32, R24, -R32 ;  /* 0x0000000018207229 */ /* 0x020fc80000000820 */
[----:B------:R-:W-:Y:S01]  /*0740*/  DFMA R22, R20, R20, R22 ;  /* 0x000000141416722b */ /* 0x000fe20000000016 */
[----:B------:R-:W3:Y:S04]  /*0750*/  LD.E.64 R24, desc[UR10][R34.64+0x70] ;  /* 0x0000700a22187980 */ /* 0x000ee8000c101b00 */
[----:B------:R-:W4:Y:S03]  /*0760*/  LD.E.64 R20, desc[UR10][R34.64+0x68] ;  /* 0x0000680a22147980 */ /* 0x000f26000c101b00 */
[----:B------:R-:W-:Y:S02]  /*0770*/  DFMA R32, R32, R32, R22 ;  /* 0x000000202020722b */ /* 0x000fe40000000016 */
[----:B------:R-:W3:Y:S01]  /*0780*/  LDG.E.64 R22, desc[UR10][R36.64+0x70] ;  /* 0x0000700a24167981 */ /* 0x000ee2000c1e1b00 */
[----:B------:R-:W-:-:S05]  /*0790*/  IADD3 R12, P1, PT, R12, 0x10, RZ ;  /* 0x000000100c0c7810 */ /* 0x000fca0007f3e0ff */
[----:B------:R-:W-:Y:S01]  /*07a0*/  IMAD.X R2, RZ, RZ, R2, P1 ;  /* 0x000000ffff027224 */ /* 0x000fe200008e0602 */
[----:B------:R-:W-:-:S04]  /*07b0*/  ISETP.NE.U32.AND P1, PT, R12, R7, PT ;  /* 0x000000070c00720c */ /* 0x000fc80003f25070 */
[----:B------:R-:W-:Y:S01]  /*07c0*/  ISETP.NE.AND.EX P1, PT, R2, R13, PT, P1 ;  /* 0x0000000d0200720c */ /* 0x000fe20003f25310 */
[----:B----4-:R-:W-:Y:S02]  /*07d0*/  DADD R20, R30, -R20 ;  /* 0x000000001e147229 */ /* 0x010fe40000000814 */
[----:B---3--:R-:W-:-:S06]  /*07e0*/  DADD R22, R22, -R24 ;  /* 0x0000000016167229 */ /* 0x008fcc0000000818 */
[----:B------:R-:W-:Y:S02]  /*07f0*/  DFMA R32, R20, R20, R32 ;  /* 0x000000141420722b */ /* 0x000fe40000000020 */
[----:B--2---:R-:W-:-:S06]  /*0800*/  DADD R26, R26, -R28 ;  /* 0x000000001a1a7229 */ /* 0x004fcc000000081c */
[----:B------:R-:W-:-:S08]  /*0810*/  DFMA R32, R22, R22, R32 ;  /* 0x000000161620722b */ /* 0x000fd00000000020 */
[----:B------:R-:W-:Y:S01]  /*0820*/  DFMA R24, R26, R26, R32 ;  /* 0x0000001a1a18722b */ /* 0x000fe20000000020 */
[----:B------:R-:W-:Y:S10]  /*0830*/  @P1 BRA `(.L_x_3) ;  /* 0xfffffff800d41947 */ /* 0x000ff4000383ffff */
[----:B------:R-:W-:-:S07]  /*0840*/  IMAD.MOV.U32 R2, RZ, RZ, R7 ;  /* 0x000000ffff027224 */ /* 0x000fce00078e0007 */
.L_x_2:
[----:B------:R-:W-:-:S04]  /*0850*/  ISETP.NE.U32.AND P1, PT, R5, RZ, PT ;  /* 0x000000ff0500720c */ /* 0x000fc80003f25070 */
[----:B------:R-:W-:-:S13]  /*0860*/  ISETP.NE.AND.EX P1, PT, RZ, RZ, PT, P1 ;  /* 0x000000ffff00720c */ /* 0x000fda0003f25310 */
[----:B------:R-:W-:Y:S05]  /*0870*/  @!P1 BRA `(.L_x_4) ;  /* 0x00000004009c9947 */ /* 0x000fea0003800000 */
[----:B------:R-:W-:-:S04]  /*0880*/  IADD3 R12, P1, PT, R5, -0x1, RZ ;  /* 0xffffffff050c7810 */ /* 0x000fc80007f3e0ff */
[----:B------:R-:W-:Y:S01]  /*0890*/  ISETP.GE.U32.AND P2, PT, R12, 0x7, PT ;  /* 0x000000070c00780c */ /* 0x000fe20003f46070 */
[----:B------:R-:W-:Y:S01]  /*08a0*/  IMAD.X R12, RZ, RZ, -0x1, P1 ;  /* 0xffffffffff0c7424 */ /* 0x000fe200008e06ff */
[----:B------:R-:W-:-:S04]  /*08b0*/  ISETP.NE.U32.AND P1, PT, R6, RZ, PT ;  /* 0x000000ff0600720c */ /* 0x000fc80003f25070 */
[----:B------:R-:W-:Y:S02]  /*08c0*/  ISETP.GE.U32.AND.EX P2, PT, R12, RZ, PT, P2 ;  /* 0x000000ff0c00720c */ /* 0x000fe40003f46120 */
[----:B------:R-:W-:-:S11]  /*08d0*/  ISETP.NE.AND.EX P1, PT, RZ, RZ, PT, P1 ;  /* 0x000000ffff00720c */ /* 0x000fd60003f25310 */
[----:B------:R-:W-:Y:S05]  /*08e0*/  @!P2 BRA `(.L_x_5) ;  /* 0x0000000000a0a947 */ /* 0x000fea0003800000 */
[C---:B------:R-:W-:Y:S01]  /*08f0*/  IMAD.SHL.U32 R13, R2.reuse, 0x8, RZ ;  /* 0x00000008020d7824 */ /* 0x040fe200078e00ff */
[----:B0-----:R-:W-:-:S04]  /*0900*/  SHF.L.U64.HI R23, R2, 0x3, R11 ;  /* 0x0000000302177819 */ /* 0x001fc8000001020b */
[----:B------:R-:W-:Y:S02]  /*0910*/  IADD3 R20, P2, PT, R13, R16, RZ ;  /* 0x000000100d147210 */ /* 0x000fe40007f5e0ff */
[----:B------:R-:W-:-:S03]  /*0920*/  IADD3 R12, P3, PT, R18, R13, RZ ;  /* 0x0000000d120c7210 */ /* 0x000fc60007f7e0ff */
[----:B------:R-:W-:Y:S02]  /*0930*/  IMAD.X R21, R23, 0x1, R17, P2 ;  /* 0x0000000117157824 */ /* 0x000fe400010e0611 */
[----:B------:R-:W-:-:S03]  /*0940*/  IMAD.X R13, R19, 0x1, R23, P3 ;  /* 0x00000001130d7824 */ /* 0x000fc600018e0617 */
[----:B------:R-:W2:Y:S04]  /*0950*/  LDG.E.64 R22, desc[UR10][R20.64] ;  /* 0x0000000a14167981 */ /* 0x000ea8000c1e1b00 */
[----:B------:R-:W2:Y:S04]  /*0960*/  LD.E.64 R32, desc[UR10][R12.64] ;  /* 0x0000000a0c207980 */ /* 0x000ea8000c101b00 */
[----:B------:R-:W3:Y:S04]  /*0970*/  LDG.E.64 R26, desc[UR10][R20.64+0x8] ;  /* 0x0000080a141a7981 */ /* 0x000ee8000c1e1b00 */
[----:B------:R-:W3:Y:S04]  /*0980*/  LD.E.64 R28, desc[UR10][R12.64+0x8] ;  /* 0x0000080a0c1c7980 */ /* 0x000ee8000c101b00 */
[----:B------:R-:W4:Y:S04]  /*0990*/  LDG.E.64 R30, desc[UR10][R20.64+0x10] ;  /* 0x0000100a141e7981 */ /* 0x000f28000c1e1b00 */
[----:B------:R-:W5:Y:S04]  /*09a0*/  LDG.E.64 R34, desc[UR10][R20.64+0x38] ;  /* 0x0000380a14227981 */ /* 0x000f68000c1e1b00 */
[----:B------:R-:W5:Y:S01]  /*09b0*/  LD.E.64 R36, desc[UR10][R12.64+0x38] ;  /* 0x0000380a0c247980 */ /* 0x000f62000c101b00 */
[----:B--2---:R-:W-:-:S03]  /*09c0*/  DADD R32, R22, -R32 ;  /* 0x0000000016207229 */ /* 0x004fc60000000820 */
[----:B------:R-:W4:Y:S05]  /*09d0*/  LD.E.64 R22, desc[UR10][R12.64+0x10] ;  /* 0x0000100a0c167980 */ /* 0x000f2a000c101b00 */
[----:B------:R-:W-:Y:S02]  /*09e0*/  DFMA R24, R32, R32, R24 ;  /* 0x000000202018722b */ /* 0x000fe40000000018 */
[----:B---3--:R-:W-:Y:S01]  /*09f0*/  DADD R28, R26, -R28 ;  /* 0x000000001a1c7229 */ /* 0x008fe2000000081c */
[----:B------:R-:W2:Y:S04]  /*0a00*/  LD.E.64 R32, desc[UR10][R12.64+0x18] ;  /* 0x0000180a0c207980 */ /* 0x000ea8000c101b00 */
[----:B------:R-:W2:Y:S03]  /*0a10*/  LDG.E.64 R26, desc[UR10][R20.64+0x18] ;  /* 0x0000180a141a7981 */ /* 0x000ea6000c1e1b00 */
[----:B------:R-:W-:-:S02]  /*0a20*/  DFMA R28, R28, R28, R24 ;  /* 0x0000001c1c1c722b */ /* 0x000fc40000000018 */
[----:B----4-:R-:W-:Y:S01]  /*0a30*/  DADD R24, R30, -R22 ;  /* 0x000000001e187229 */ /* 0x010fe20000000816 */
[----:B------:R-:W3:Y:S04]  /*0a40*/  LDG.E.64 R22, desc[UR10][R20.64+0x20] ;  /* 0x0000200a14167981 */ /* 0x000ee8000c1e1b00 */
[----:B------:R-:W3:Y:S03]  /*0a50*/  LD.E.64 R30, desc[UR10][R12.64+0x20] ;  /* 0x0000200a0c1e7980 */ /* 0x000ee6000c101b00 */
[----:B------:R-:W-:Y:S01]  /*0a60*/  DFMA R24, R24, R24, R28 ;  /* 0x000000181818722b */ /* 0x000fe2000000001c */
[----:B------:R-:W4:Y:S01]  /*0a70*/  LDG.E.64 R28, desc[UR10][R20.64+0x28] ;  /* 0x0000280a141c7981 */ /* 0x000f22000c1e1b00 */
[----:B--2---:R-:W-:-:S03]  /*0a80*/  DADD R32, R26, -R32 ;  /* 0x000000001a207229 */ /* 0x004fc60000000820 */
[----:B------:R-:W4:Y:S05]  /*0a90*/  LD.E.64 R26, desc[UR10][R12.64+0x28] ;  /* 0x0000280a0c1a7980 */ /* 0x000f2a000c101b00 */
[----:B------:R-:W-:Y:S01]  /*0aa0*/  DFMA R32, R32, R32, R24 ;  /* 0x000000202020722b */ /* 0x000fe20000000018 */
[----:B------:R-:W2:Y:S01]  /*0ab0*/  LD.E.64 R24, desc[UR10][R12.64+0x30] ;  /* 0x0000300a0c187980 */ /* 0x000ea2000c101b00 */
[----:B---3--:R-:W-:-:S03]  /*0ac0*/  DADD R30, R22, -R30 ;  /* 0x00000000161e7229 */ /* 0x008fc6000000081e */
[----:B------:R-:W2:Y:S05]  /*0ad0*/  LDG.E.64 R22, desc[UR10][R20.64+0x30] ;  /* 0x0000300a14167981 */ /* 0x000eaa000c1e1b00 */
[----:B------:R-:W-:Y:S02]  /*0ae0*/  DFMA R32, R30, R30, R32 ;  /* 0x0000001e1e20722b */ /* 0x000fe40000000020 */
[----:B----4-:R-:W-:-:S08]  /*0af0*/  DADD R26, R28, -R26 ;  /* 0x000000001c1a7229 */ /* 0x010fd0000000081a */
[----:B------:R-:W-:Y:S02]  /*0b00*/  DFMA R32, R26, R26, R32 ;  /* 0x0000001a1a20722b */ /* 0x000fe40000000020 */
[----:B-----5:R-:W-:Y:S01]  /*0b10*/  DADD R34, R34, -R36 ;  /* 0x0000000022227229 */ /* 0x020fe20000000824 */
[----:B------:R-:W-:-:S05]  /*0b20*/  IADD3 R2, P2, PT, R2, 0x8, RZ ;  /* 0x0000000802027810 */ /* 0x000fca0007f5e0ff */
[----:B------:R-:W-:Y:S01]  /*0b30*/  IMAD.X R11, RZ, RZ, R11, P2 ;  /* 0x000000ffff0b7224 */ /* 0x000fe200010e060b */
[----:B--2---:R-:W-:-:S08]  /*0b40*/  DADD R22, R22, -R24 ;  /* 0x0000000016167229 */ /* 0x004fd00000000818 */
[----:B------:R-:W-:-:S08]  /*0b50*/  DFMA R32, R22, R22, R32 ;  /* 0x000000161620722b */ /* 0x000fd00000000020 */
[----:B------:R-:W-:-:S11]  /*0b60*/  DFMA R24, R34, R34, R32 ;  /* 0x000000222218722b */ /* 0x000fd60000000020 */
.L_x_5:
        /* <DEDUP_REMOVED lines=18> */
[----:B------:R-:W4:Y:S04]  /*0c90*/  LD.E.64 R22, desc[UR10][R34.64+0x10] ;  /* 0x0000100a22167980 */ /* 0x000f28000c101b00 */
[----:B------:R-:W5:Y:S04]  /*0ca0*/  LDG.E.64 R26, desc[UR10][R36.64+0x18] ;  /* 0x0000180a241a7981 */ /* 0x000f68000c1e1b00 */
[----:B------:R-:W5:Y:S01]  /*0cb0*/  LD.E.64 R28, desc[UR10][R34.64+0x18] ;  /* 0x0000180a221c7980 */ /* 0x000f62000c101b00 */
[----:B--2---:R-:W-:-:S03]  /*0cc0*/  DADD R32, R20, -R32 ;  /* 0x0000000014207229 */ /* 0x004fc60000000820 */
[----:B------:R-:W4:Y:S05]  /*0cd0*/  LDG.E.64 R20, desc[UR10][R36.64+0x10] ;  /* 0x0000100a24147981 */ /* 0x000f2a000c1e1b00 */
[----:B------:R-:W-:Y:S02]  /*0ce0*/  DFMA R24, R32, R32, R24 ;  /* 0x000000202018722b */ /* 0x000fe40000000018 */
[----:B---3--:R-:W-:-:S08]  /*0cf0*/  DADD R12, R30, -R12 ;  /* 0x000000001e0c7229 */ /* 0x008fd0000000080c */
[----:B------:R-:W-:Y:S02]  /*0d00*/  DFMA R24, R12, R12, R24 ;  /* 0x0000000c0c18722b */ /* 0x000fe40000000018 */
[----:B-----5:R-:W-:Y:S01]  /*0d10*/  DADD R26, R26, -R28 ;  /* 0x000000001a1a7229 */ /* 0x020fe2000000081c */
[----:B------:R-:W-:-:S05]  /*0d20*/  IADD3 R2, P2, PT, R2, 0x4, RZ ;  /* 0x0000000402027810 */ /* 0x000fca0007f5e0ff */
[----:B------:R-:W-:Y:S01]  /*0d30*/  IMAD.X R11, RZ, RZ, R11, P2 ;  /* 0x000000ffff0b7224 */ /* 0x000fe200010e060b */
[----:B----4-:R-:W-:-:S08]  /*0d40*/  DADD R20, R20, -R22 ;  /* 0x0000000014147229 */ /* 0x010fd00000000816 */
[----:B------:R-:W-:-:S08]  /*0d50*/  DFMA R24, R20, R20, R24 ;  /* 0x000000141418722b */ /* 0x000fd00000000018 */
[----:B------:R-:W-:-:S11]  /*0d60*/  DFMA R24, R26, R26, R24 ;  /* 0x0000001a1a18722b */ /* 0x000fd60000000018 */
.L_x_6:
        /* <DEDUP_REMOVED lines=8> */
[----:B------:R-:W2:Y:S01]  /*0df0*/  LD.E.64 R22, desc[UR10][R18.64] ;  /* 0x0000000a12167980 */ /* 0x000ea2000c101b00 */
[----:B------:R-:W-:-:S04]  /*0e00*/  ISETP.NE.U32.AND P1, PT, R8, 0x1, PT ;  /* 0x000000010800780c */ /* 0x000fc80003f25070 */
[----:B------:R-:W-:Y:S01]  /*0e10*/  ISETP.NE.AND.EX P1, PT, RZ, RZ, PT, P1 ;  /* 0x000000ffff00720c */ /* 0x000fe20003f25310 */
[----:B--2---:R-:W-:-:S08]  /*0e20*/  DADD R20, R20, -R22 ;  /* 0x0000000014147229 */ /* 0x004fd00000000816 */
[----:B------:R-:W-:-:S04]  /*0e30*/  DFMA R24, R20, R20, R24 ;  /* 0x000000141418722b */ /* 0x000fc80000000018 */
[----:B------:R-:W-:Y:S07]  /*0e40*/  @!P1 BRA `(.L_x_4) ;  /* 0x0000000000289947 */ /* 0x000fee0003800000 */
[----:B------:R-:W-:Y:S01]  /*0e50*/  ISETP.NE.U32.AND P1, PT, R8, 0x2, PT ;  /* 0x000000020800780c */ /* 0x000fe20003f25070 */
[----:B------:R-:W2:Y:S03]  /*0e60*/  LDG.E.64 R20, desc[UR10][R12.64+0x8] ;  /* 0x0000080a0c147981 */ /* 0x000ea6000c1e1b00 */
[----:B------:R-:W-:Y:S01]  /*0e70*/  ISETP.NE.AND.EX P1, PT, RZ, RZ, PT, P1 ;  /* 0x000000ffff00720c */ /* 0x000fe20003f25310 */
[----:B------:R-:W2:-:S12]  /*0e80*/  LD.E.64 R22, desc[UR10][R18.64+0x8] ;  /* 0x0000080a12167980 */ /* 0x000e98000c101b00 */
[----:B------:R-:W3:Y:S04]  /*0e90*/  @P1 LDG.E.64 R26, desc[UR10][R12.64+0x10] ;  /* 0x0000100a0c1a1981 */ /* 0x000ee8000c1e1b00 */
[----:B------:R-:W3:Y:S01]  /*0ea0*/  @P1 LD.E.64 R28, desc[UR10][R18.64+0x10] ;  /* 0x0000100a121c1980 */ /* 0x000ee2000c101b00 */
[----:B--2---:R-:W-:-:S08]  /*0eb0*/  DADD R20, R20, -R22 ;  /* 0x0000000014147229 */ /* 0x004fd00000000816 */
[----:B------:R-:W-:Y:S02]  /*0ec0*/  DFMA R24, R20, R20, R24 ;  /* 0x000000141418722b */ /* 0x000fe40000000018 */
[----:B---3--:R-:W-:-:S08]  /*0ed0*/  @P1 DADD R26, R26, -R28 ;  /* 0x000000001a1a1229 */ /* 0x008fd0000000081c */
[----:B------:R-:W-:-:S11]  /*0ee0*/  @P1 DFMA R24, R26, R26, R24 ;  /* 0x0000001a1a18122b */ /* 0x000fd60000000018 */
.L_x_4:
[----:B------:R-:W1:Y:S01]  /*0ef0*/  MUFU.RSQ64H R19, R25 ;  /* 0x0000001900137308 */ /* 0x000e620000001c00 */
[----:B------:R-:W-:Y:S01]  /*0f00*/  VIADD R18, R25, 0xfcb00000 ;  /* 0xfcb0000019127836 */ /* 0x000fe20000000000 */
[----:B------:R-:W-:Y:S01]  /*0f10*/  BSSY.RECONVERGENT B1, `(.L_x_7) ;  /* 0x0000017000017945 */ /* 0x000fe20003800200 */
[----:B------:R-:W-:Y:S02]  /*0f20*/  IMAD.MOV.U32 R20, RZ, RZ, 0x0 ;  /* 0x00000000ff147424 */ /* 0x000fe400078e00ff */
[----:B------:R-:W-:Y:S01]  /*0f30*/  IMAD.MOV.U32 R21, RZ, RZ, 0x3fd80000 ;  /* 0x3fd80000ff157424 */ /* 0x000fe200078e00ff */
[----:B------:R-:W-:Y:S01]  /*0f40*/  ISETP.GE.U32.AND P1, PT, R18, 0x7ca00000, PT ;  /* 0x7ca000001200780c */ /* 0x000fe20003f26070 */
[----:B-1----:R-:W-:-:S08]  /*0f50*/  DMUL R12, R18, R18 ;  /* 0x00000012120c7228 */ /* 0x002fd00000000000 */
[----:B------:R-:W-:-:S08]  /*0f60*/  DFMA R12, -R12, R24, 1 ;  /* 0x3ff000000c0c742b */ /* 0x000fd00000000118 */
[----:B------:R-:W-:Y:S02]  /*0f70*/  DFMA R20, R12, R20, 0.5 ;  /* 0x3fe000000c14742b */ /* 0x000fe40000000014 */
[----:B------:R-:W-:-:S08]  /*0f80*/  DMUL R12, R18, R12 ;  /* 0x0000000c120c7228 */ /* 0x000fd00000000000 */
[----:B------:R-:W-:-:S08]  /*0f90*/  DFMA R26, R20, R12, R18 ;  /* 0x0000000c141a722b */ /* 0x000fd00000000012 */
[----:B------:R-:W-:Y:S02]  /*0fa0*/  DMUL R20, R26, R24 ;  /* 0x000000181a147228 */ /* 0x000fe40000000000 */
[----:B------:R-:W-:Y:S02]  /*0fb0*/  VIADD R13, R27, 0xfff00000 ;  /* 0xfff000001b0d7836 */ /* 0x000fe40000000000 */
[----:B------:R-:W-:-:S04]  /*0fc0*/  IMAD.MOV.U32 R12, RZ, RZ, R26 ;  /* 0x000000ffff0c7224 */ /* 0x000fc800078e001a */
[----:B------:R-:W-:-:S08]  /*0fd0*/  DFMA R28, R20, -R20, R24 ;  /* 0x80000014141c722b */ /* 0x000fd00000000018 */
[----:B------:R-:W-:Y:S01]  /*0fe0*/  DFMA R22, R28, R12, R20 ;  /* 0x0000000c1c16722b */ /* 0x000fe20000000014 */
[----:B------:R-:W-:Y:S10]  /*0ff0*/  @!P1 BRA `(.L_x_8) ;  /* 0x0000000000209947 */ /* 0x000ff40003800000 */
[----:B------:R-:W-:Y:S01]  /*1000*/  IMAD.MOV.U32 R22, RZ, RZ, R26 ;  /* 0x000000ffff167224 */ /* 0x000fe200078e001a */
[----:B------:R-:W-:Y:S01]  /*1010*/  MOV R2, 0x1080 ;  /* 0x0000108000027802 */ /* 0x000fe20000000f00 */
[----:B------:R-:W-:Y:S02]  /*1020*/  IMAD.MOV.U32 R26, RZ, RZ, R24 ;  /* 0x000000ffff1a7224 */ /* 0x000fe400078e0018 */
[----:B------:R-:W-:Y:S02]  /*1030*/  IMAD.MOV.U32 R27, RZ, RZ, R25 ;  /* 0x000000ffff1b7224 */ /* 0x000fe400078e0019 */
[----:B------:R-:W-:Y:S02]  /*1040*/  IMAD.MOV.U32 R24, RZ, RZ, R20 ;  /* 0x000000ffff187224 */ /* 0x000fe400078e0014 */
[----:B------:R-:W-:Y:S02]  /*1050*/  IMAD.MOV.U32 R25, RZ, RZ, R21 ;  /* 0x000000ffff197224 */ /* 0x000fe400078e0015 */
[----:B------:R-:W-:-:S07]  /*1060*/  IMAD.MOV.U32 R23, RZ, RZ, R13 ;  /* 0x000000ffff177224 */ /* 0x000fce00078e000d */
[----:B0-----:R-:W-:Y:S05]  /*1070*/  CALL.REL.NOINC `($__internal_0_$__cuda_sm20_dsqrt_rn_f64_mediumpath_v1) ;  /* 0x0000001000747944 */ /* 0x001fea0003c00000 */
.L_x_8:
[----:B------:R-:W-:Y:S05]  /*1080*/  BSYNC.RECONVERGENT B1 ;  /* 0x0000000000017941 */ /* 0x000fea0003800200 */
.L_x_7:
[----:B------:R-:W-:Y:S01]  /*1090*/  DADD R14, R22, R14 ;  /* 0x00000000160e7229 */ /* 0x000fe2000000000e */
[----:B------:R-:W-:Y:S10]  /*10a0*/  @P0 BRA `(.L_x_9) ;  /* 0xfffffff000740947 */ /* 0x000ff4000383ffff */
.L_x_1:
[----:B------:R-:W-:Y:S05]  /*10b0*/  BSYNC.RECONVERGENT B0 ;  /* 0x0000000000007941 */ /* 0x000fea0003800200 */
.L_x_0:
[----:B------:R-:W1:Y:S02]  /*10c0*/  LDCU.64 UR4, c[0x0][0x390] ;  /* 0x00007200ff0477ac */ /* 0x000e640008000a00 */
[----:B-1----:R-:W-:-:S04]  /*10d0*/  UISETP.GE.U32.AND UP0, UPT, UR4, 0x100, UPT ;  /* 0x000001000400788c */ /* 0x002fc8000bf06070 */
[----:B------:R-:W-:-:S09]  /*10e0*/  UISETP.GE.U32.AND.EX UP0, UPT, UR5, URZ, UPT, UP0 ;  /* 0x000000ff0500728c */ /* 0x000fd2000bf06100 */
[----:B------:R-:W-:Y:S05]  /*10f0*/  BRA.U !UP0, `(.L_x_10) ;  /* 0x0000001108407547 */ /* 0x000fea000b800000 */
[----:B------:R-:W1:Y:S01]  /*1100*/  S2UR UR6, SR_CgaCtaId ;  /* 0x00000000000679c3 */ /* 0x000e620000008800 */
[----:B------:R-:W-:Y:S01]  /*1110*/  USHF.R.U64 UR7, UR4, 0x8, UR5 ;  /* 0x0000000804077899 */ /* 0x000fe20008001205 */
[----:B------:R-:W-:Y:S02]  /*1120*/  IADD3 R5, P0, PT, R16, 0x40, RZ ;  /* 0x0000004010057810 */ /* 0x000fe40007f1e0ff */
[----:B------:R-:W-:Y:S01]  /*1130*/  CS2R R6, SRZ ;  /* 0x0000000000067805 */ /* 0x000fe2000001ff00 */
[----:B------:R-:W-:Y:S01]  /*1140*/  UMOV UR4, 0x400 ;  /* 0x0000040000047882 */ /* 0x000fe20000000000 */
[----:B------:R-:W-:Y:S02]  /*1150*/  USHF.R.U32.HI UR8, URZ, 0x8, UR5 ;  /* 0x00000008ff087899 */ /* 0x000fe40008011605 */
[----:B------:R-:W-:Y:S01]  /*1160*/  UIADD3 UR4, UPT, UPT, UR4, 0x800, URZ ;  /* 0x0000080004047890 */ /* 0x000fe2000fffe0ff */
[----:B------:R-:W2:Y:S01]  /*1170*/  LDC R12, c[0x0][0x388] ;  /* 0x0000e200ff0c7b82 */ /* 0x000ea20000000800 */
[----:B------:R-:W-:-:S02]  /*1180*/  IMAD.X R8, RZ, RZ, R17, P0 ;  /* 0x000000ffff087224 */ /* 0x000fc400000e0611 */
[----:B-1----:R-:W-:-:S06]  /*1190*/  ULEA UR6, UR6, UR4, 0x18 ;  /* 0x0000000406067291 */ /* 0x002fcc000f8ec0ff */
[----:B------:R-:W-:Y:S02]  /*11a0*/  LEA R4, R4, UR6, 0x3 ;  /* 0x0000000604047c11 */ /* 0x000fe4000f8e18ff */
[C---:B--2---:R-:W-:Y:S02]  /*11b0*/  LOP3.LUT R9, R12.reuse, 0xf, RZ, 0xc0, !PT ;  /* 0x0000000f0c097812 */ /* 0x044fe400078ec0ff */
[C---:B------:R-:W-:Y:S02]  /*11c0*/  LOP3.LUT R10, R12.reuse, 0x7, RZ, 0xc0, !PT ;  /* 0x000000070c0a7812 */ /* 0x040fe400078ec0ff */
[C---:B0-----:R-:W-:Y:S02]  /*11d0*/  LOP3.LUT R11, R12.reuse, 0xfffffff0, RZ, 0xc0, !PT ;  /* 0xfffffff00c0b7812 */ /* 0x041fe400078ec0ff */
[----:B------:R-:W-:-:S07]  /*11e0*/  LOP3.LUT R12, R12, 0x3, RZ, 0xc0, !PT ;  /* 0x000000030c0c7812 */ /* 0x000fce00078ec0ff */
.L_x_21:
[----:B0-----:R-:W0:Y:S01]  /*11f0*/  LDCU.64 UR4, c[0x0][0x390] ;  /* 0x00007200ff0477ac */ /* 0x001e220008000a00 */
[----:B------:R-:W-:-:S04]  /*1200*/  IADD3 R6, P0, PT, R6, 0x1, RZ ;  /* 0x0000000106067810 */ /* 0x000fc80007f1e0ff */
[----:B------:R-:W-:Y:S01]  /*1210*/  LEA R13, P1, R6, R0, 0x8 ;  /* 0x00000000060d7211 */ /* 0x000fe200078240ff */
[----:B------:R-:W-:-:S05]  /*1220*/  IMAD.X R7, RZ, RZ, R7, P0 ;  /* 0x000000ffff077224 */ /* 0x000fca00000e0607 */
[----:B------:R-:W-:Y:S02]  /*1230*/  LEA.HI.X R2, R6, R3, R7, 0x8, P1 ;  /* 0x0000000306027211 */ /* 0x000fe400008f4407 */
[----:B0-----:R-:W-:-:S04]  /*1240*/  ISETP.GE.U32.AND P0, PT, R13, UR4, PT ;  /* 0x000000040d007c0c */ /* 0x001fc8000bf06070 */
[----:B------:R-:W-:-:S13]  /*1250*/  ISETP.GE.U32.AND.EX P0, PT, R2, UR5, PT, P0 ;  /* 0x0000000502007c0c */ /* 0x000fda000bf06100 */
[----:B------:R-:W-:Y:S05]  /*1260*/  @P0 BRA `(.L_x_10) ;  /* 0x0000000c00e40947 */ /* 0x000fea0003800000 */
[----:B------:R-:W0:Y:S02]  /*1270*/  LDCU.128 UR12, c[0x0][0x380] ;  /* 0x00007000ff0c77ac */ /* 0x000e240008000c00 */
[----:B0-----:R-:W-:Y:S01]  /*1280*/  IMAD R2, R2, UR14, RZ ;  /* 0x0000000e02027c24 */ /* 0x001fe2000f8e02ff */
[----:B------:R-:W-:Y:S01]  /*1290*/  ISETP.NE.U32.AND P0, PT, RZ, UR14, PT ;  /* 0x0000000eff007c0c */ /* 0x000fe2000bf05070 */
[----:B------:R-:W-:-:S03]  /*12a0*/  IMAD.WIDE.U32 R18, R13, UR14, RZ ;  /* 0x0000000e0d127c25 */ /* 0x000fc6000f8e00ff */
[----:B------:R-:W-:Y:S01]  /*12b0*/  ISETP.NE.AND.EX P0, PT, RZ, UR15, PT, P0 ;  /* 0x0000000fff007c0c */ /* 0x000fe2000bf05300 */
[----:B------:R-:W-:Y:S01]  /*12c0*/  IMAD R13, R13, UR15, R2 ;  /* 0x0000000f0d0d7c24 */ /* 0x000fe2000f8e0202 */
[----:B------:R-:W-:-:S03]  /*12d0*/  LEA R20, P1, R18, UR12, 0x3 ;  /* 0x0000000c12147c11 */ /* 0x000fc6000f8218ff */
[----:B------:R-:W-:-:S05]  /*12e0*/  IMAD.IADD R13, R19, 0x1, R13 ;  /* 0x00000001130d7824 */ /* 0x000fca00078e020d */
[----:B------:R-:W-:Y:S01]  /*12f0*/  LEA.HI.X R21, R18, UR13, R13, 0x3, P1 ;  /* 0x0000000d12157c11 */ /* 0x000fe200088f1c0d */
[----:B------:R-:W-:Y:S05]  /*1300*/  WARPSYNC.ALL ;  /* 0x0000000000007948 */ /* 0x000fea0003800000 */
[----:B------:R0:W-:Y:S01]  /*1310*/  STS.64 [R4], R20 ;  /* 0x0000001404007388 */ /* 0x0001e20000000a00 */
[----:B------:R-:W-:Y:S06]  /*1320*/  BAR.SYNC.DEFER_BLOCKING 0x0 ;  /* 0x0000000000007b1d */ /* 0x000fec0000010000 */
[----:B------:R-:W-:Y:S05]  /*1330*/  @!P0 BRA `(.L_x_11) ;  /* 0x0000000c00a08947 */ /* 0x000fea0003800000 */
[----:B------:R-:W-:Y:S01]  /*1340*/  UMOV UR4, URZ ;  /* 0x000000ff00047c82 */ /* 0x000fe20008000000 */
[----:B------:R-:W-:-:S05]  /*1350*/  UMOV UR5, URZ ;  /* 0x000000ff00057c82 */ /* 0x000fca0008000000 */
.L_x_20:
[----:B------:R-:W-:Y:S01]  /*1360*/  ULEA UR9, UR4, UR6, 0x3 ;  /* 0x0000000604097291 */ /* 0x000fe2000f8e18ff */
[----:B------:R-:W-:Y:S01]  /*1370*/  IMAD.MOV.U32 R2, RZ, RZ, RZ ;  /* 0x000000ffff027224 */ /* 0x000fe200078e00ff */
[----:B------:R-:W1:Y:S01]  /*1380*/  LDCU.64 UR12, c[0x0][0x388] ;  /* 0x00007100ff0c77ac */ /* 0x000e620008000a00 */
[----:B------:R-:W-:Y:S01]  /*1390*/  IMAD.MOV.U32 R13, RZ, RZ, RZ ;  /* 0x000000ffff0d7224 */ /* 0x000fe200078e00ff */
[----:B------:R-:W-:-:S05]  /*13a0*/  CS2R R26, SRZ ;  /* 0x00000000001a7805 */ /* 0x000fca000001ff00 */
[----:B------:R-:W2:Y:S01]  /*13b0*/  LDS.64 R18, [UR9] ;  /* 0x00000009ff127984 */ /* 0x000ea20008000a00 */
[----:B-1----:R-:W-:-:S04]  /*13c0*/  UISETP.GE.U32.AND UP0, UPT, UR12, 0x10, UPT ;  /* 0x000000100c00788c */ /* 0x002fc8000bf06070 */
[----:B------:R-:W-:-:S09]  /*13d0*/  UISETP.GE.U32.AND.EX UP0, UPT, UR13, URZ, UPT, UP0 ;  /* 0x000000ff0d00728c */ /* 0x000fd2000bf06100 */
[----:B------:R-:W-:Y:S05]  /*13e0*/  BRA.U !UP0, `(.L_x_12) ;  /* 0x00000005084c7547 */ /* 0x000fea000b800000 */
[----:B------:R-:W1:Y:S01]  /*13f0*/  LDC R2, c[0x0][0x38c] ;  /* 0x0000e300ff027b82 */ /* 0x000e620000000800 */
[----:B--2---:R-:W-:Y:S01]  /*1400*/  IADD3 R22, P0, PT, R18, 0x40, RZ ;  /* 0x0000004012167810 */ /* 0x004fe20007f1e0ff */
[----:B0-----:R-:W-:Y:S01]  /*1410*/  IMAD.MOV.U32 R20, RZ, RZ, R5 ;  /* 0x000000ffff147224 */ /* 0x001fe200078e0005 */
[----:B------:R-:W-:Y:S01]  /*1420*/  CS2R R26, SRZ ;  /* 0x00000000001a7805 */ /* 0x000fe2000001ff00 */
[----:B------:R-:W-:Y:S02]  /*1430*/  IMAD.MOV.U32 R21, RZ, RZ, R8 ;  /* 0x000000ffff157224 */ /* 0x000fe400078e0008 */
[----:B------:R-:W-:Y:S02]  /*1440*/  IMAD.MOV.U32 R34, RZ, RZ, R11 ;  /* 0x000000ffff227224 */ /* 0x000fe400078e000b */
[----:B------:R-:W-:Y:S02]  /*1450*/  IMAD.X R23, RZ, RZ, R19, P0 ;  /* 0x000000ffff177224 */ /* 0x000fe400000e0613 */
[----:B-1----:R-:W-:-:S07]  /*1460*/  IMAD.MOV.U32 R13, RZ, RZ, R2 ;  /* 0x000000ffff0d7224 */ /* 0x002fce00078e0002 */
.L_x_13:
[----:B------:R-:W2:Y:S04]  /*1470*/  LDG.E.64 R32, desc[UR10][R20.64+-0x40] ;  /* 0xffffc00a14207981 */ /* 0x000ea8000c1e1b00 */
[----:B------:R-:W2:Y:S04]  /*1480*/  LD.E.64 R24, desc[UR10][R22.64+-0x40] ;  /* 0xffffc00a16187980 */ /* 0x000ea8000c101b00 */
[----:B------:R-:W3:Y:S04]  /*1490*/  LDG.E.64 R30, desc[UR10][R20.64+-0x38] ;  /* 0xffffc80a141e7981 */ /* 0x000ee8000c1e1b00 */
        /* <DEDUP_REMOVED lines=48> */
[----:B------:R-:W2:Y:S01]  /*17a0*/  LDG.E.64 R28, desc[UR10][R20.64+0x28] ;  /* 0x0000280a141c7981 */ /* 0x000ea2000c1e1b00 */
[----:B----4-:R-:W-:-:S03]  /*17b0*/  DADD R24, R30, -R24 ;  /* 0x000000001e187229 */ /* 0x010fc60000000818 */
[----:B------:R-:W3:Y:S01]  /*17c0*/  LDG.E.64 R30, desc[UR10][R20.64+0x30] ;  /* 0x0000300a141e7981 */ /* 0x000ee2000c1e1b00 */
[----:B--2---:R-:W-:-:S04]  /*17d0*/  DADD R32, R28, -R32 ;  /* 0x000000001c207229 */ /* 0x004fc80000000820 */
[----:B------:R-:W-:Y:S01]  /*17e0*/  DFMA R26, R24, R24, R26 ;  /* 0x00000018181a722b */ /* 0x000fe2000000001a */
[----:B------:R-:W3:Y:S04]  /*17f0*/  LD.E.64 R28, desc[UR10][R22.64+0x30] ;  /* 0x0000300a161c7980 */ /* 0x000ee8000c101b00 */
[----:B------:R0:W2:Y:S03]  /*1800*/  LDG.E.64 R24, desc[UR10][R20.64+0x38] ;  /* 0x0000380a14187981 */ /* 0x0000a6000c1e1b00 */
[----:B------:R-:W-:Y:S02]  /*1810*/  DFMA R32, R32, R32, R26 ;  /* 0x000000202020722b */ /* 0x000fe4000000001a */
[----:B------:R1:W2:Y:S01]  /*1820*/  LD.E.64 R26, desc[UR10][R22.64+0x38] ;  /* 0x0000380a161a7980 */ /* 0x0002a2000c101b00 */
[----:B------:R-:W-:-:S04]  /*1830*/  IADD3 R34, P0, PT, R34, -0x10, RZ ;  /* 0xfffffff022227810 */ /* 0x000fc80007f1e0ff */
[----:B------:R-:W-:Y:S02]  /*1840*/  IADD3.X R13, PT, PT, R13, -0x1, RZ, P0, !PT ;  /* 0xffffffff0d0d7810 */ /* 0x000fe400007fe4ff */
[----:B------:R-:W-:-:S04]  /*1850*/  ISETP.NE.U32.AND P0, PT, R34, RZ, PT ;  /* 0x000000ff2200720c */ /* 0x000fc80003f05070 */
[----:B------:R-:W-:Y:S02]  /*1860*/  ISETP.NE.AND.EX P0, PT, R13, RZ, PT, P0 ;  /* 0x000000ff0d00720c */ /* 0x000fe40003f05300 */
[----:B0-----:R-:W-:Y:S02]  /*1870*/  IADD3 R20, P1, PT, R20, 0x80, RZ ;  /* 0x0000008014147810 */ /* 0x001fe40007f3e0ff */
[----:B-1----:R-:W-:-:S03]  /*1880*/  IADD3 R22, P2, PT, R22, 0x80, RZ ;  /* 0x0000008016167810 */ /* 0x002fc60007f5e0ff */
[----:B------:R-:W-:Y:S02]  /*1890*/  IMAD.X R21, RZ, RZ, R21, P1 ;  /* 0x000000ffff157224 */ /* 0x000fe400008e0615 */
[----:B------:R-:W-:Y:S01]  /*18a0*/  IMAD.X R23, RZ, RZ, R23, P2 ;  /* 0x000000ffff177224 */ /* 0x000fe200010e0617 */
[----:B---3--:R-:W-:-:S08]  /*18b0*/  DADD R28, R30, -R28 ;  /* 0x000000001e1c7229 */ /* 0x008fd0000000081c */
[----:B------:R-:W-:Y:S02]  /*18c0*/  DFMA R32, R28, R28, R32 ;  /* 0x0000001c1c20722b */ /* 0x000fe40000000020 */
[----:B--2---:R-:W-:-:S08]  /*18d0*/  DADD R26, R24, -R26 ;  /* 0x00000000181a7229 */ /* 0x004fd0000000081a */
[----:B------:R-:W-:Y:S01]  /*18e0*/  DFMA R26, R26, R26, R32 ;  /* 0x0000001a1a1a722b */ /* 0x000fe20000000020 */
[----:B------:R-:W-:Y:S10]  /*18f0*/  @P0 BRA `(.L_x_13) ;  /* 0xfffffff800dc0947 */ /* 0x000ff4000383ffff */
[----:B------:R-:W-:Y:S02]  /*1900*/  IMAD.MOV.U32 R13, RZ, RZ, R2 ;  /* 0x000000ffff0d7224 */ /* 0x000fe400078e0002 */
[----:B------:R-:W-:-:S07]  /*1910*/  IMAD.MOV.U32 R2, RZ, RZ, R11 ;  /* 0x000000ffff027224 */ /* 0x000fce00078e000b */
.L_x_12:
[----:B------:R-:W-:-:S04]  /*1920*/  ISETP.NE.U32.AND P0, PT, R9, RZ, PT ;  /* 0x000000ff0900720c */ /* 0x000fc80003f05070 */
[----:B------:R-:W-:-:S13]  /*1930*/  ISETP.NE.AND.EX P0, PT, RZ, RZ, PT, P0 ;  /* 0x000000ffff00720c */ /* 0x000fda0003f05300 */
[----:B------:R-:W-:Y:S05]  /*1940*/  @!P0 BRA `(.L_x_14) ;  /* 0x00000004009c8947 */ /* 0x000fea0003800000 */
[----:B0-----:R-:W-:Y:S02]  /*1950*/  IADD3 R20, P1, PT, R9, -0x1, RZ ;  /* 0xffffffff09147810 */ /* 0x001fe40007f3e0ff */
[----:B------:R-:W-:Y:S02]  /*1960*/  ISETP.NE.U32.AND P2, PT, R10, RZ, PT ;  /* 0x000000ff0a00720c */ /* 0x000fe40003f45070 */
[----:B------:R-:W-:Y:S01]  /*1970*/  ISETP.GE.U32.AND P0, PT, R20, 0x7, PT ;  /* 0x000000071400780c */ /* 0x000fe20003f06070 */
[----:B------:R-:W-:-:S05]  /*1980*/  IMAD.X R20, RZ, RZ, -0x1, P1 ;  /* 0xffffffffff147424 */ /* 0x000fca00008e06ff */
[----:B------:R-:W-:Y:S02]  /*1990*/  ISETP.GE.U32.AND.EX P1, PT, R20, RZ, PT, P0 ;  /* 0x000000ff1400720c */ /* 0x000fe40003f26100 */
[----:B------:R-:W-:-:S11]  /*19a0*/  ISETP.NE.AND.EX P0, PT, RZ, RZ, PT, P2 ;  /* 0x000000ffff00720c */ /* 0x000fd60003f05320 */
[----:B------:R-:W-:Y:S05]  /*19b0*/  @!P1 BRA `(.L_x_15) ;  /* 0x0000000000a09947 */ /* 0x000fea0003800000 */
[C---:B------:R-:W-:Y:S01]  /*19c0*/  IMAD.SHL.U32 R21, R2.reuse, 0x8, RZ ;  /* 0x0000000802157824 */ /* 0x040fe200078e00ff */
[----:B------:R-:W-:-:S04]  /*19d0*/  SHF.L.U64.HI R25, R2, 0x3, R13 ;  /* 0x0000000302197819 */ /* 0x000fc8000001020d */
[----:B------:R-:W-:Y:S02]  /*19e0*/  IADD3 R22, P1, PT, R21, R16, RZ ;  /* 0x0000001015167210 */ /* 0x000fe40007f3e0ff */
[----:B--2---:R-:W-:-:S03]  /*19f0*/  IADD3 R20, P2, PT, R18, R21, RZ ;  /* 0x0000001512147210 */ /* 0x004fc60007f5e0ff */
[----:B------:R-:W-:Y:S02]  /*1a00*/  IMAD.X R23, R25, 0x1, R17, P1 ;  /* 0x0000000119177824 */ /* 0x000fe400008e0611 */
[----:B------:R-:W-:-:S03]  /*1a10*/  IMAD.X R21, R19, 0x1, R25, P2 ;  /* 0x0000000113157824 */ /* 0x000fc600010e0619 */
[----:B------:R-:W2:Y:S04]  /*1a20*/  LDG.E.64 R24, desc[UR10][R22.64] ;  /* 0x0000000a16187981 */ /* 0x000ea8000c1e1b00 */
[----:B------:R-:W2:Y:S04]  /*1a30*/  LD.E.64 R32, desc[UR10][R20.64] ;  /* 0x0000000a14207980 */ /* 0x000ea8000c101b00 */
[----:B------:R-:W3:Y:S04]  /*1a40*/  LDG.E.64 R28, desc[UR10][R22.64+0x8] ;  /* 0x0000080a161c7981 */ /* 0x000ee8000c1e1b00 */
[----:B------:R-:W4:Y:S04]  /*1a50*/  LDG.E.64 R30, desc[UR10][R22.64+0x10] ;  /* 0x0000100a161e7981 */ /* 0x000f28000c1e1b00 */
[----:B------:R-:W5:Y:S04]  /*1a60*/  LDG.E.64 R34, desc[UR10][R22.64+0x38] ;  /* 0x0000380a16227981 */ /* 0x000f68000c1e1b00 */
[----:B------:R-:W5:Y:S01]  /*1a70*/  LD.E.64 R36, desc[UR10][R20.64+0x38] ;  /* 0x0000380a14247980 */ /* 0x000f62000c101b00 */
[----:B--2---:R-:W-:-:S03]  /*1a80*/  DADD R32, R24, -R32 ;  /* 0x0000000018207229 */ /* 0x004fc60000000820 */
[----:B------:R-:W3:Y:S05]  /*1a90*/  LD.E.64 R24, desc[UR10][R20.64+0x8] ;  /* 0x0000080a14187980 */ /* 0x000eea000c101b00 */
[----:B------:R-:W-:Y:S01]  /*1aa0*/  DFMA R32, R32, R32, R26 ;  /* 0x000000202020722b */ /* 0x000fe2000000001a */
[----:B------:R-:W4:Y:S01]  /*1ab0*/  LD.E.64 R26, desc[UR10][R20.64+0x10] ;  /* 0x0000100a141a7980 */ /* 0x000f22000c101b00 */
[----:B---3--:R-:W-:-:S03]  /*1ac0*/  DADD R24, R28, -R24 ;  /* 0x000000001c187229 */ /* 0x008fc60000000818 */
[----:B------:R-:W2:Y:S01]  /*1ad0*/  LDG.E.64 R28, desc[UR10][R22.64+0x20] ;  /* 0x0000200a161c7981 */ /* 0x000ea2000c1e1b00 */
[----:B----4-:R-:W-:-:S04]  /*1ae0*/  DADD R26, R30, -R26 ;  /* 0x000000001e1a7229 */ /* 0x010fc8000000081a */
[----:B------:R-:W-:Y:S01]  /*1af0*/  DFMA R32, R24, R24, R32 ;  /* 0x000000181820722b */ /* 0x000fe20000000020 */
[----:B------:R-:W3:Y:S04]  /*1b00*/  LDG.E.64 R30, desc[UR10][R22.64+0x18] ;  /* 0x0000180a161e7981 */ /* 0x000ee8000c1e1b00 */
[----:B------:R-:W3:Y:S03]  /*1b10*/  LD.E.64 R24, desc[UR10][R20.64+0x18] ;  /* 0x0000180a14187980 */ /* 0x000ee6000c101b00 */
[----:B------:R-:W-:Y:S02]  /*1b20*/  DFMA R26, R26, R26, R32 ;  /* 0x0000001a1a1a722b */ /* 0x000fe40000000020 */
[----:B------:R-:W2:Y:S01]  /*1b30*/  LD.E.64 R32, desc[UR10][R20.64+0x20] ;  /* 0x0000200a14207980 */ /* 0x000ea2000c101b00 */
[----:B---3--:R-:W-:-:S03]  /*1b40*/  DADD R24, R30, -R24 ;  /* 0x000000001e187229 */ /* 0x008fc60000000818 */
[----:B------:R-:W3:Y:S01]  /*1b50*/  LDG.E.64 R30, desc[UR10][R22.64+0x28] ;  /* 0x0000280a161e7981 */ /* 0x000ee2000c1e1b00 */
[----:B--2---:R-:W-:-:S03]  /*1b60*/  DADD R32, R28, -R32 ;  /* 0x000000001c207229 */ /* 0x004fc60000000820 */
[----:B------:R-:W3:Y:S01]  /*1b70*/  LD.E.64 R28, desc[UR10][R20.64+0x28] ;  /* 0x0000280a141c7980 */ /* 0x000ee2000c101b00 */
[----:B------:R-:W-:-:S03]  /*1b80*/  DFMA R26, R24, R24, R26 ;  /* 0x00000018181a722b */ /* 0x000fc6000000001a */
[----:B------:R-:W2:Y:S05]  /*1b90*/  LD.E.64 R24, desc[UR10][R20.64+0x30] ;  /* 0x0000300a14187980 */ /* 0x000eaa000c101b00 */
[----:B------:R-:W-:Y:S02]  /*1ba0*/  DFMA R32, R32, R32, R26 ;  /* 0x000000202020722b */ /* 0x000fe4000000001a */
[----:B------:R-:W2:Y:S01]  /*1bb0*/  LDG.E.64 R26, desc[UR10][R22.64+0x30] ;  /* 0x0000300a161a7981 */ /* 0x000ea2000c1e1b00 */
[----:B-----5:R-:W-:Y:S01]  /*1bc0*/  DADD R34, R34, -R36 ;  /* 0x0000000022227229 */ /* 0x020fe20000000824 */
[----:B------:R-:W-:-:S05]  /*1bd0*/  IADD3 R2, P1, PT, R2, 0x8, RZ ;  /* 0x0000000802027810 */ /* 0x000fca0007f3e0ff */
[----:B------:R-:W-:Y:S01]  /*1be0*/  IMAD.X R13, RZ, RZ, R13, P1 ;  /* 0x000000ffff0d7224 */ /* 0x000fe200008e060d */
[----:B---3--:R-:W-:-:S08]  /*1bf0*/  DADD R28, R30, -R28 ;  /* 0x000000001e1c7229 */ /* 0x008fd0000000081c */
[----:B------:R-:W-:Y:S02]  /*1c00*/  DFMA R32, R28, R28, R32 ;  /* 0x0000001c1c20722b */ /* 0x000fe40000000020 */
[----:B--2---:R-:W-:-:S08]  /*1c10*/  DADD R24, R26, -R24 ;  /* 0x000000001a187229 */ /* 0x004fd00000000818 */
[----:B------:R-:W-:-:S08]  /*1c20*/  DFMA R32, R24, R24, R32 ;  /* 0x000000181820722b */ /* 0x000fd00000000020 */
[----:B------:R-:W-:-:S11]  /*1c30*/  DFMA R26, R34, R34, R32 ;  /* 0x00000022221a722b */ /* 0x000fd60000000020 */
.L_x_15:
[----:B------:R-:W-:Y:S05]  /*1c40*/  @!P0 BRA `(.L_x_14) ;  /* 0x0000000000dc8947 */ /* 0x000fea0003800000 */
[----:B------:R-:W-:Y:S02]  /*1c50*/  IADD3 R20, P1, PT, R10, -0x1, RZ ;  /* 0xffffffff0a147810 */ /* 0x000fe40007f3e0ff */
        /* <DEDUP_REMOVED lines=22> */
[----:B------:R-:W-:Y:S01]  /*1dc0*/  IADD3 R2, P1, PT, R2, 0x4, RZ ;  /* 0x0000000402027810 */ /* 0x000fe20007f3e0ff */
[----:B-----5:R-:W-:-:S04]  /*1dd0*/  DADD R34, R34, -R36 ;  /* 0x0000000022227229 */ /* 0x020fc80000000824 */
[----:B------:R-:W-:Y:S01]  /*1de0*/  IMAD.X R13, RZ, RZ, R13, P1 ;  /* 0x000000ffff0d7224 */ /* 0x000fe200008e060d */
[----:B---3--:R-:W-:-:S08]  /*1df0*/  DADD R22, R22, -R24 ;  /* 0x0000000016167229 */ /* 0x008fd00000000818 */
[----:B------:R-:W-:Y:S02]  /*1e00*/  DFMA R32, R22, R22, R32 ;  /* 0x000000161620722b */ /* 0x000fe40000000020 */
[----:B----4-:R-:W-:-:S08]  /*1e10*/  DADD R26, R30, -R26 ;  /* 0x000000001e1a7229 */ /* 0x010fd0000000081a */
[----:B------:R-:W-:-:S08]  /*1e20*/  DFMA R26, R26, R26, R32 ;  /* 0x0000001a1a1a722b */ /* 0x000fd00000000020 */
[----:B------:R-:W-:-:S11]  /*1e30*/  DFMA R26, R34, R34, R26 ;  /* 0x00000022221a722b */ /* 0x000fd6000000001a */
.L_x_16:
        /* <DEDUP_REMOVED lines=24> */
.L_x_14:
[----:B--2---:R-:W0:Y:S01]  /*1fc0*/  MUFU.RSQ64H R19, R27 ;  /* 0x0000001b00137308 */ /* 0x004e220000001c00 */
[----:B------:R-:W-:Y:S01]  /*1fd0*/  VIADD R18, R27, 0xfcb00000 ;  /* 0xfcb000001b127836 */ /* 0x000fe20000000000 */
[----:B------:R-:W-:Y:S01]  /*1fe0*/  BSSY.RECONVERGENT B0, `(.L_x_17) ;  /* 0x0000016000007945 */ /* 0x000fe20003800200 */
[----:B------:R-:W-:Y:S02]  /*1ff0*/  IMAD.MOV.U32 R24, RZ, RZ, 0x0 ;  /* 0x00000000ff187424 */ /* 0x000fe400078e00ff */
[----:B------:R-:W-:Y:S01]  /*2000*/  IMAD.MOV.U32 R25, RZ, RZ, 0x3fd80000 ;  /* 0x3fd80000ff197424 */ /* 0x000fe200078e00ff */
[----:B------:R-:W-:Y:S01]  /*2010*/  ISETP.GE.U32.AND P0, PT, R18, 0x7ca00000, PT ;  /* 0x7ca000001200780c */ /* 0x000fe20003f06070 */
[----:B0-----:R-:W-:-:S08]  /*2020*/  DMUL R20, R18, R18 ;  /* 0x0000001212147228 */ /* 0x001fd00000000000 */
        /* <DEDUP_REMOVED lines=13> */
[----:B------:R-:W-:-:S07]  /*2100*/  IMAD.MOV.U32 R25, RZ, RZ, R21 ;  /* 0x000000ffff197224 */ /* 0x000fce00078e0015 */
[----:B------:R-:W-:Y:S05]  /*2110*/  CALL.REL.NOINC `($__internal_0_$__cuda_sm20_dsqrt_rn_f64_mediumpath_v1) ;  /* 0x00000000004c7944 */ /* 0x000fea0003c00000 */
[----:B------:R-:W-:Y:S02]  /*2120*/  IMAD.MOV.U32 R30, RZ, RZ, R22 ;  /* 0x000000ffff1e7224 */ /* 0x000fe400078e0016 */
[----:B------:R-:W-:-:S07]  /*2130*/  IMAD.MOV.U32 R31, RZ, RZ, R23 ;  /* 0x000000ffff1f7224 */ /* 0x000fce00078e0017 */
.L_x_18:
[----:B------:R-:W-:Y:S05]  /*2140*/  BSYNC.RECONVERGENT B0 ;  /* 0x0000000000007941 */ /* 0x000fea0003800200 */
.L_x_17:
[----:B------:R-:W-:Y:S01]  /*2150*/  UIADD3 UR4, UP0, UPT, UR4, 0x1, URZ ;  /* 0x0000000104047890 */ /* 0x000fe2000ff1e0ff */
[----:B------:R-:W-:-:S03]  /*2160*/  DADD R14, R30, R14 ;  /* 0x000000001e0e7229 */ /* 0x000fc6000000000e */
[----:B------:R-:W-:Y:S02]  /*2170*/  UIADD3.X UR5, UPT, UPT, URZ, UR5, URZ, UP0, !UPT ;  /* 0x00000005ff057290 */ /* 0x000fe400087fe4ff */
[----:B------:R-:W-:-:S04]  /*2180*/  UISETP.NE.U32.AND UP0, UPT, UR4, 0x100, UPT ;  /* 0x000001000400788c */ /* 0x000fc8000bf05070 */
[----:B------:R-:W-:-:S09]  /*2190*/  UISETP.NE.AND.EX UP0, UPT, UR5, URZ, UPT, UP0 ;  /* 0x000000ff0500728c */ /* 0x000fd2000bf05300 */
[----:B------:R-:W-:Y:S05]  /*21a0*/  BRA.U !UP0, `(.L_x_19) ;  /* 0x0000000108087547 */ /* 0x000fea000b800000 */
[----:B------:R-:W-:Y:S05]  /*21b0*/  BRA `(.L_x_20) ;  /* 0xfffffff000687947 */ /* 0x000fea000383ffff */
.L_x_11:
[----:B------:R-:W-:-:S11]  /*21c0*/  DADD R14, RZ, R14 ;  /* 0x00000000ff0e7229 */ /* 0x000fd6000000000e */
.L_x_19:
[----:B------:R-:W-:-:S04]  /*21d0*/  ISETP.NE.U32.AND P0, PT, R6, UR7, PT ;  /* 0x0000000706007c0c */ /* 0x000fc8000bf05070 */
[----:B------:R-:W-:-:S13]  /*21e0*/  ISETP.NE.AND.EX P0, PT, R7, UR8, PT, P0 ;  /* 0x0000000807007c0c */ /* 0x000fda000bf05300 */
[----:B------:R-:W-:Y:S05]  /*21f0*/  @P0 BRA `(.L_x_21) ;  /* 0xffffffec00fc0947 */ /* 0x000fea000383ffff */
.L_x_10:
[----:B------:R-:W1:Y:S02]  /*2200*/  LDCU.64 UR4, c[0x0][0x398] ;  /* 0x00007300ff0477ac */ /* 0x000e640008000a00 */
[----:B-1----:R-:W-:-:S04]  /*2210*/  LEA R2, P0, R0, UR4, 0x3 ;  /* 0x0000000400027c11 */ /* 0x002fc8000f8018ff */
[----:B------:R-:W-:-:S05]  /*2220*/  LEA.HI.X R3, R0, UR5, R3, 0x3, P0 ;  /* 0x0000000500037c11 */ /* 0x000fca00080f1c03 */
[----:B------:R-:W-:Y:S01]  /*2230*/  STG.E.64 desc[UR10][R2.64], R14 ;  /* 0x0000000e02007986 */ /* 0x000fe2000c101b0a */
[----:B------:R-:W-:Y:S05]  /*2240*/  EXIT ;  /* 0x000000000000794d */ /* 0x000fea0003800000 */
        .weak           $__internal_0_$__cuda_sm20_dsqrt_rn_f64_mediumpath_v1
        .type           $__internal_0_$__cuda_sm20_dsqrt_rn_f64_mediumpath_v1,@function
        .size           $__internal_0_$__cuda_sm20_dsqrt_rn_f64_mediumpath_v1,(.L_x_42 - $__internal_0_$__cuda_sm20_dsqrt_rn_f64_mediumpath_v1)
$__internal_0_$__cuda_sm20_dsqrt_rn_f64_mediumpath_v1:
[----:B------:R-:W-:Y:S01]  /*2250*/  ISETP.GE.U32.AND P1, PT, R18, -0x3400000, PT ;  /* 0xfcc000001200780c */ /* 0x000fe20003f26070 */
[----:B------:R-:W-:Y:S01]  /*2260*/  BSSY.RECONVERGENT B2, `(.L_x_22) ;  /* 0x0000027000027945 */ /* 0x000fe20003800200 */
[----:B------:R-:W-:Y:S02]  /*2270*/  IMAD.MOV.U32 R18, RZ, RZ, R26 ;  /* 0x000000ffff127224 */ /* 0x000fe400078e001a */
[----:B------:R-:W-:Y:S02]  /*2280*/  IMAD.MOV.U32 R19, RZ, RZ, R27 ;  /* 0x000000ffff137224 */ /* 0x000fe400078e001b */
[----:B------:R-:W-:Y:S02]  /*2290*/  IMAD.MOV.U32 R20, RZ, RZ, R28 ;  /* 0x000000ffff147224 */ /* 0x000fe400078e001c */
[----:B------:R-:W-:-:S05]  /*22a0*/  IMAD.MOV.U32 R21, RZ, RZ, R29 ;  /* 0x000000ffff157224 */ /* 0x000fca00078e001d */
[----:B------:R-:W-:Y:S05]  /*22b0*/  @!P1 BRA `(.L_x_23) ;  /* 0x0000000000209947 */ /* 0x000fea0003800000 */
[----:B------:R-:W-:-:S10]  /*22c0*/  DFMA.RM R22, R20, R22, R24 ;  /* 0x000000161416722b */ /* 0x000fd40000004018 */
[----:B------:R-:W-:-:S05]  /*22d0*/  IADD3 R20, P1, PT, R22, 0x1, RZ ;  /* 0x0000000116147810 */ /* 0x000fca0007f3e0ff */
[----:B------:R-:W-:-:S06]  /*22e0*/  IMAD.X R21, RZ, RZ, R23, P1 ;  /* 0x000000ffff157224 */ /* 0x000fcc00008e0617 */
[----:B------:R-:W-:-:S08]  /*22f0*/  DFMA.RP R18, -R22, R20, R18 ;  /* 0x000000141612722b */ /* 0x000fd00000008112 */
[----:B------:R-:W-:-:S06]  /*2300*/  DSETP.GT.AND P1, PT, R18, RZ, PT ;  /* 0x000000ff1200722a */ /* 0x000fcc0003f24000 */
[----:B------:R-:W-:Y:S02]  /*2310*/  FSEL R20, R20, R22, P1 ;  /* 0x0000001614147208 */ /* 0x000fe40000800000 */
[----:B------:R-:W-:Y:S01]  /*2320*/  FSEL R21, R21, R23, P1 ;  /* 0x0000001715157208 */ /* 0x000fe20000800000 */
[----:B------:R-:W-:Y:S06]  /*2330*/  BRA `(.L_x_24) ;  /* 0x0000000000647947 */ /* 0x000fec0003800000 */
.L_x_23:
[----:B------:R-:W-:-:S14]  /*2340*/  DSETP.NE.AND P1, PT, R18, RZ, PT ;  /* 0x000000ff1200722a */ /* 0x000fdc0003f25000 */
[----:B------:R-:W-:Y:S05]  /*2350*/  @!P1 BRA `(.L_x_25) ;  /* 0x0000000000589947 */ /* 0x000fea0003800000 */
[----:B------:R-:W-:-:S13]  /*2360*/  ISETP.GE.AND P1, PT, R19, RZ, PT ;  /* 0x000000ff1300720c */ /* 0x000fda0003f26270 */
[----:B------:R-:W-:Y:S02]  /*2370*/  @!P1 IMAD.MOV.U32 R20, RZ, RZ, 0x0 ;  /* 0x00000000ff149424 */ /* 0x000fe400078e00ff */
[----:B------:R-:W-:Y:S01]  /*2380*/  @!P1 IMAD.MOV.U32 R21, RZ, RZ, -0x80000 ;  /* 0xfff80000ff159424 */ /* 0x000fe200078e00ff */
[----:B------:R-:W-:Y:S06]  /*2390*/  @!P1 BRA `(.L_x_24) ;  /* 0x00000000004c9947 */ /* 0x000fec0003800000 */
[----:B------:R-:W-:-:S13]  /*23a0*/  ISETP.GT.AND P1, PT, R19, 0x7fefffff, PT ;  /* 0x7fefffff1300780c */ /* 0x000fda0003f24270 */
[----:B------:R-:W-:Y:S05]  /*23b0*/  @P1 BRA `(.L_x_25) ;  /* 0x0000000000401947 */ /* 0x000fea0003800000 */
[----:B------:R-:W-:Y:S01]  /*23c0*/  DMUL R18, R18, 8.11296384146066816958e+31 ;  /* 0x4690000012127828 */ /* 0x000fe20000000000 */
[----:B------:R-:W-:Y:S02]  /*23d0*/  IMAD.MOV.U32 R22, RZ, RZ, RZ ;  /* 0x000000ffff167224 */ /* 0x000fe400078e00ff */
[----:B------:R-:W-:Y:S02]  /*23e0*/  IMAD.MOV.U32 R24, RZ, RZ, 0x0 ;  /* 0x00000000ff187424 */ /* 0x000fe400078e00ff */
[----:B------:R-:W-:Y:S01]  /*23f0*/  IMAD.MOV.U32 R25, RZ, RZ, 0x3fd80000 ;  /* 0x3fd80000ff197424 */ /* 0x000fe200078e00ff */
[----:B------:R-:W0:Y:S02]  /*2400*/  MUFU.RSQ64H R23, R19 ;  /* 0x0000001300177308 */ /* 0x000e240000001c00 */
[----:B0-----:R-:W-:-:S08]  /*2410*/  DMUL R20, R22, R22 ;  /* 0x0000001616147228 */ /* 0x001fd00000000000 */
[----:B------:R-:W-:-:S08]  /*2420*/  DFMA R20, R18, -R20, 1 ;  /* 0x3ff000001214742b */ /* 0x000fd00000000814 */
[----:B------:R-:W-:Y:S02]  /*2430*/  DFMA R24, R20, R24, 0.5 ;  /* 0x3fe000001418742b */ /* 0x000fe40000000018 */
[----:B------:R-:W-:-:S08]  /*2440*/  DMUL R20, R22, R20 ;  /* 0x0000001416147228 */ /* 0x000fd00000000000 */
[----:B------:R-:W-:-:S08]  /*2450*/  DFMA R24, R24, R20, R22 ;  /* 0x000000141818722b */ /* 0x000fd00000000016 */
[----:B------:R-:W-:Y:S02]  /*2460*/  DMUL R20, R18, R24 ;  /* 0x0000001812147228 */ /* 0x000fe40000000000 */
[----:B------:R-:W-:-:S06]  /*2470*/  VIADD R25, R25, 0xfff00000 ;  /* 0xfff0000019197836 */ /* 0x000fcc0000000000 */
[----:B------:R-:W-:-:S08]  /*2480*/  DFMA R22, R20, -R20, R18 ;  /* 0x800000141416722b */ /* 0x000fd00000000012 */
[----:B------:R-:W-:-:S10]  /*2490*/  DFMA R20, R24, R22, R20 ;  /* 0x000000161814722b */ /* 0x000fd40000000014 */
[----:B------:R-:W-:Y:S01]  /*24a0*/  VIADD R21, R21, 0xfcb00000 ;  /* 0xfcb0000015157836 */ /* 0x000fe20000000000 */
[----:B------:R-:W-:Y:S06]  /*24b0*/  BRA `(.L_x_24) ;  /* 0x0000000000047947 */ /* 0x000fec0003800000 */
.L_x_25:
[----:B------:R-:W-:-:S11]  /*24c0*/  DADD R20, R18, R18 ;  /* 0x0000000012147229 */ /* 0x000fd60000000012 */
.L_x_24:
[----:B------:R-:W-:Y:S05]  /*24d0*/  BSYNC.RECONVERGENT B2 ;  /* 0x0000000000027941 */ /* 0x000fea0003800200 */
.L_x_22:
[----:B------:R-:W-:Y:S02]  /*24e0*/  IMAD.MOV.U32 R18, RZ, RZ, R2 ;  /* 0x000000ffff127224 */ /* 0x000fe400078e0002 */
[----:B------:R-:W-:Y:S02]  /*24f0*/  IMAD.MOV.U32 R19, RZ, RZ, 0x0 ;  /* 0x00000000ff137424 */ /* 0x000fe400078e00ff */
[----:B------:R-:W-:Y:S02]  /*2500*/  IMAD.MOV.U32 R22, RZ, RZ, R20 ;  /* 0x000000ffff167224 */ /* 0x000fe400078e0014 */
[----:B------:R-:W-:Y:S01]  /*2510*/  IMAD.MOV.U32 R23, RZ, RZ, R21 ;  /* 0x000000ffff177224 */ /* 0x000fe200078e0015 */
[----:B------:R-:W-:Y:S06]  /*2520*/  RET.REL.NODEC R18 `(_Z19SumDistancesGPUAux2PdmmS_) ;  /* 0xffffffd812b47950 */ /* 0x000fec0003c3ffff */
.L_x_26:
[----:B------:R-:W-:-:S00]  /*2530*/  BRA `(.L_x_26) ;  /* 0xfffffffc00fc7947 */ /* 0x000fc0000383ffff */
[----:B------:R-:W-:-:S00]  /*2540*/  NOP ;  /* 0x0000000000007918 */ /* 0x000fc00000000000 */
        /* <DEDUP_REMOVED lines=11> */
.L_x_42:


//--------------------- .text._Z18SumDistancesGPUAuxPdmmS_ --------------------------
	.section	.text._Z18SumDistancesGPUAuxPdmmS_,"ax",@progbits
	.align	128
        .global         _Z18SumDistancesGPUAuxPdmmS_
        .type           _Z18SumDistancesGPUAuxPdmmS_,@function
        .size           _Z18SumDistancesGPUAuxPdmmS_,(.L_x_43 - _Z18SumDistancesGPUAuxPdmmS_)
        .other          _Z18SumDistancesGPUAuxPdmmS_,@"STO_CUDA_ENTRY STV_DEFAULT"
_Z18SumDistancesGPUAuxPdmmS_:
.text._Z18SumDistancesGPUAuxPdmmS_:
[----:B------:R-:W-:Y:S01]  /*0000*/  LDC R1, c[0x0][0x37c] ;  /* 0x0000df00ff017b82 */ /* 0x000fe20000000800 */
[----:B------:R-:W0:Y:S07]  /*0010*/  S2R R3, SR_TID.X ;  /* 0x0000000000037919 */ /* 0x000e2e0000002100 */
[----:B------:R-:W0:Y:S01]  /*0020*/  S2UR UR4, SR_CTAID.X ;  /* 0x00000000000479c3 */ /* 0x000e220000002500 */
[----:B------:R-:W1:Y:S07]  /*0030*/  LDCU.64 UR6, c[0x0][0x390] ;  /* 0x00007200ff0677ac */ /* 0x000e6e0008000a00 */
[----:B------:R-:W0:Y:S02]  /*0040*/  LDC R0, c[0x0][0x360] ;  /* 0x0000d800ff007b82 */ /* 0x000e240000000800 */
[----:B0-----:R-:W-:-:S05]  /*0050*/  IMAD R0, R0, UR4, R3 ;  /* 0x0000000400007c24 */ /* 0x001fca000f8e0203 */
[----:B-1----:R-:W-:-:S04]  /*0060*/  ISETP.GE.U32.AND P0, PT, R0, UR6, PT ;  /* 0x0000000600007c0c */ /* 0x002fc8000bf06070 */
[----:B------:R-:W-:-:S13]  /*0070*/  ISETP.GE.U32.AND.EX P0, PT, RZ, UR7, PT, P0 ;  /* 0x00000007ff007c0c */ /* 0x000fda000bf06100 */
[----:B------:R-:W-:Y:S05]  /*0080*/  @P0 EXIT ;  /* 0x000000000000094d */ /* 0x000fea0003800000 */
[----:B------:R-:W0:Y:S01]  /*0090*/  LDC.64 R24, c[0x0][0x388] ;  /* 0x0000e200ff187b82 */ /* 0x000e220000000a00 */
[----:B------:R-:W-:Y:S01]  /*00a0*/  IADD3 R27, P2, PT, R0, 0x1, RZ ;  /* 0x00000001001b7810 */ /* 0x000fe20007f5e0ff */
[----:B------:R-:W1:Y:S01]  /*00b0*/  LDCU.64 UR4, c[0x0][0x358] ;  /* 0x00006b00ff0477ac */ /* 0x000e620008000a00 */
[----:B------:R-:W-:Y:S01]  /*00c0*/  BSSY.RECONVERGENT B0, `(.L_x_27) ;  /* 0x00000c4000007945 */ /* 0x000fe20003800200 */
[----:B------:R-:W-:Y:S02]  /*00d0*/  CS2R R8, SRZ ;  /* 0x0000000000087805 */ /* 0x000fe4000001ff00 */
[----:B------:R-:W-:Y:S01]  /*00e0*/  ISETP.GE.U32.AND P0, PT, R27, UR6, PT ;  /* 0x000000061b007c0c */ /* 0x000fe2000bf06070 */
[----:B------:R-:W-:Y:S01]  /*00f0*/  IMAD.X R29, RZ, RZ, RZ, P2 ;  /* 0x000000ffff1d7224 */ /* 0x000fe200010e06ff */
[----:B0-----:R-:W-:-:S04]  /*0100*/  ISETP.NE.U32.AND P1, PT, R24, RZ, PT ;  /* 0x000000ff1800720c */ /* 0x001fc80003f25070 */
[----:B------:R-:W-:-:S04]  /*0110*/  ISETP.NE.AND.EX P1, PT, R25, RZ, PT, P1 ;  /* 0x000000ff1900720c */ /* 0x000fc80003f25310 */
[----:B------:R-:W-:-:S13]  /*0120*/  ISETP.GE.U32.OR.EX P0, PT, R29, UR7, !P1, P0 ;  /* 0x000000071d007c0c */ /* 0x000fda000cf06500 */
[----:B-1----:R-:W-:Y:S05]  /*0130*/  @P0 BRA `(.L_x_28) ;  /* 0x0000000800f00947 */ /* 0x002fea0003800000 */
[----:B------:R-:W-:Y:S01]  /*0140*/  IMAD.WIDE.U32 R6, R0, R24, RZ ;  /* 0x0000001800067225 */ /* 0x000fe200078e00ff */
[C---:B------:R-:W-:Y:S02]  /*0150*/  SHF.L.U64.HI R2, R24.reuse, 0x3, R25 ;  /* 0x0000000318027819 */ /* 0x040fe40000010219 */
[----:B------:R-:W-:Y:S02]  /*0160*/  CS2R R8, SRZ ;  /* 0x0000000000087805 */ /* 0x000fe4000001ff00 */
[----:B------:R-:W-:Y:S01]  /*0170*/  LOP3.LUT R3, R24, 0x7, RZ, 0xc0, !PT ;  /* 0x0000000718037812 */ /* 0x000fe200078ec0ff */
[----:B------:R-:W-:Y:S01]  /*0180*/  IMAD R25, R0, R25, R7 ;  /* 0x0000001900197224 */ /* 0x000fe200078e0207 */
[C---:B------:R-:W-:Y:S02]  /*0190*/  LOP3.LUT R4, R24.reuse, 0x3, RZ, 0xc0, !PT ;  /* 0x0000000318047812 */ /* 0x040fe400078ec0ff */
[C---:B------:R-:W-:Y:S01]  /*01a0*/  LOP3.LUT R5, R24.reuse, 0xfffffff8, RZ, 0xc0, !PT ;  /* 0xfffffff818057812 */ /* 0x040fe200078ec0ff */
[----:B------:R-:W-:-:S07]  /*01b0*/  IMAD.SHL.U32 R24, R24, 0x8, RZ ;  /* 0x0000000818187824 */ /* 0x000fce00078e00ff */
.L_x_36:
[----:B------:R-:W0:Y:S01]  /*01c0*/  LDC.64 R10, c[0x0][0x388] ;  /* 0x0000e200ff0a7b82 */ /* 0x000e220000000a00 */
[----:B------:R-:W-:Y:S01]  /*01d0*/  IMAD.MOV.U32 R26, RZ, RZ, RZ ;  /* 0x000000ffff1a7224 */ /* 0x000fe200078e00ff */
[----:B------:R-:W-:Y:S01]  /*01e0*/  CS2R R22, SRZ ;  /* 0x0000000000167805 */ /* 0x000fe2000001ff00 */
[----:B------:R-:W-:Y:S01]  /*01f0*/  IMAD.MOV.U32 R28, RZ, RZ, RZ ;  /* 0x000000ffff1c7224 */ /* 0x000fe200078e00ff */
[----:B0-----:R-:W-:-:S04]  /*0200*/  ISETP.GE.U32.AND P0, PT, R10, 0x8, PT ;  /* 0x000000080a00780c */ /* 0x001fc80003f06070 */
[----:B------:R-:W-:-:S13]  /*0210*/  ISETP.GE.U32.AND.EX P0, PT, R11, RZ, PT, P0 ;  /* 0x000000ff0b00720c */ /* 0x000fda0003f06100 */
[----:B------:R-:W-:Y:S05]  /*0220*/  @!P0 BRA `(.L_x_29) ;  /* 0x0000000000e48947 */ /* 0x000fea0003800000 */
[----:B------:R-:W0:Y:S01]  /*0230*/  LDCU.64 UR8, c[0x0][0x380] ;  /* 0x00007000ff0877ac */ /* 0x000e220008000a00 */
[----:B------:R-:W1:Y:S01]  /*0240*/  LDC R28, c[0x0][0x38c] ;  /* 0x0000e300ff1c7b82 */ /* 0x000e620000000800 */
[----:B------:R-:W-:Y:S01]  /*0250*/  IMAD R14, R2, R27, RZ ;  /* 0x0000001b020e7224 */ /* 0x000fe200078e02ff */
[----:B------:R-:W-:Y:S01]  /*0260*/  CS2R R22, SRZ ;  /* 0x0000000000167805 */ /* 0x000fe2000001ff00 */
[----:B------:R-:W2:Y:S01]  /*0270*/  LDCU.64 UR6, c[0x0][0x380] ;  /* 0x00007000ff0677ac */ /* 0x000ea20008000a00 */
[----:B------:R-:W-:Y:S02]  /*0280*/  IMAD.MOV.U32 R20, RZ, RZ, R5 ;  /* 0x000000ffff147224 */ /* 0x000fe400078e0005 */
[-C--:B------:R-:W-:Y:S02]  /*0290*/  IMAD R15, R29, R24.reuse, R14 ;  /* 0x000000181d0f7224 */ /* 0x080fe400078e020e */
[----:B0-----:R-:W-:Y:S01]  /*02a0*/  IMAD.WIDE.U32 R12, R27, R24, UR8 ;  /* 0x000000081b0c7e25 */ /* 0x001fe2000f8e0018 */
[----:B--2---:R-:W-:-:S02]  /*02b0*/  LEA R14, P0, R6, UR6, 0x3 ;  /* 0x00000006060e7c11 */ /* 0x004fc4000f8018ff */
[----:B------:R-:W-:Y:S01]  /*02c0*/  IADD3 R12, P2, PT, R12, 0x20, RZ ;  /* 0x000000200c0c7810 */ /* 0x000fe20007f5e0ff */
[----:B-1----:R-:W-:Y:S01]  /*02d0*/  IMAD.MOV.U32 R21, RZ, RZ, R28 ;  /* 0x000000ffff157224 */ /* 0x002fe200078e001c */
[----:B------:R-:W-:-:S03]  /*02e0*/  IADD3 R14, P1, PT, R14, 0x20, RZ ;  /* 0x000000200e0e7810 */ /* 0x000fc60007f3e0ff */
[----:B------:R-:W-:Y:S01]  /*02f0*/  IMAD.X R13, R13, 0x1, R15, P2 ;  /* 0x000000010d0d7824 */ /* 0x000fe200010e060f */
[----:B------:R-:W-:-:S05]  /*0300*/  LEA.HI.X R15, R6, UR7, R25, 0x3, P0 ;  /* 0x00000007060f7c11 */ /* 0x000fca00080f1c19 */
[----:B------:R-:W-:-:S07]  /*0310*/  IMAD.X R15, RZ, RZ, R15, P1 ;  /* 0x000000ffff0f7224 */ /* 0x000fce00008e060f */
.L_x_30:
[----:B------:R-:W2:Y:S04]  /*0320*/  LDG.E.64 R18, desc[UR4][R14.64+-0x20] ;  /* 0xffffe0040e127981 */ /* 0x000ea8000c1e1b00 */
[----:B------:R-:W2:Y:S02]  /*0330*/  LDG.E.64 R16, desc[UR4][R12.64+-0x20] ;  /* 0xffffe0040c107981 */ /* 0x000ea4000c1e1b00 */
[----:B--2---:R-:W-:Y:S02]  /*0340*/  DADD R16, R18, -R16 ;  /* 0x0000000012107229 */ /* 0x004fe40000000810 */
[----:B------:R-:W2:Y:S06]  /*0350*/  LDG.E.64 R18, desc[UR4][R14.64+-0x18] ;  /* 0xffffe8040e127981 */ /* 0x000eac000c1e1b00 */
[----:B------:R-:W-:-:S02]  /*0360*/  DFMA R22, R16, R16, R22 ;  /* 0x000000101016722b */ /* 0x000fc40000000016 */
        /* <DEDUP_REMOVED lines=20> */
[----:B------:R-:W2:Y:S01]  /*04b0*/  LDG.E.64 R16, desc[UR4][R12.64+0x10] ;  /* 0x000010040c107981 */ /* 0x000ea2000c1e1b00 */
[----:B------:R-:W-:Y:S01]  /*04c0*/  IADD3 R20, P0, PT, R20, -0x8, RZ ;  /* 0xfffffff814147810 */ /* 0x000fe20007f1e0ff */
[----:B--2---:R-:W-:Y:S02]  /*04d0*/  DADD R16, R18, -R16 ;  /* 0x0000000012107229 */ /* 0x004fe40000000810 */
[----:B------:R0:W2:Y:S06]  /*04e0*/  LDG.E.64 R18, desc[UR4][R14.64+0x18] ;  /* 0x000018040e127981 */ /* 0x0000ac000c1e1b00 */
[----:B------:R-:W-:-:S02]  /*04f0*/  DFMA R22, R16, R16, R22 ;  /* 0x000000101016722b */ /* 0x000fc40000000016 */
[----:B------:R1:W2:Y:S01]  /*0500*/  LDG.E.64 R16, desc[UR4][R12.64+0x18] ;  /* 0x000018040c107981 */ /* 0x0002a2000c1e1b00 */
[----:B------:R-:W-:Y:S02]  /*0510*/  IADD3.X R21, PT, PT, R21, -0x1, RZ, P0, !PT ;  /* 0xffffffff15157810 */ /* 0x000fe400007fe4ff */
[----:B------:R-:W-:-:S04]  /*0520*/  ISETP.NE.U32.AND P0, PT, R20, RZ, PT ;  /* 0x000000ff1400720c */ /* 0x000fc80003f05070 */
[----:B------:R-:W-:Y:S02]  /*0530*/  ISETP.NE.AND.EX P0, PT, R21, RZ, PT, P0 ;  /* 0x000000ff1500720c */ /* 0x000fe40003f05300 */
[----:B0-----:R-:W-:Y:S02]  /*0540*/  IADD3 R14, P1, PT, R14, 0x40, RZ ;  /* 0x000000400e0e7810 */ /* 0x001fe40007f3e0ff */
[----:B-1----:R-:W-:-:S03]  /*0550*/  IADD3 R12, P2, PT, R12, 0x40, RZ ;  /* 0x000000400c0c7810 */ /* 0x002fc60007f5e0ff */
[----:B------:R-:W-:Y:S02]  /*0560*/  IMAD.X R15, RZ, RZ, R15, P1 ;  /* 0x000000ffff0f7224 */ /* 0x000fe400008e060f */
[----:B------:R-:W-:Y:S01]  /*0570*/  IMAD.X R13, RZ, RZ, R13, P2 ;  /* 0x000000ffff0d7224 */ /* 0x000fe200010e060d */
[----:B--2---:R-:W-:-:S08]  /*0580*/  DADD R16, R18, -R16 ;  /* 0x0000000012107229 */ /* 0x004fd00000000810 */
[----:B------:R-:W-:Y:S01]  /*0590*/  DFMA R22, R16, R16, R22 ;  /* 0x000000101016722b */ /* 0x000fe20000000016 */
[----:B------:R-:W-:Y:S10]  /*05a0*/  @P0 BRA `(.L_x_30) ;  /* 0xfffffffc005c0947 */ /* 0x000ff4000383ffff */
[----:B------:R-:W-:-:S07]  /*05b0*/  IMAD.MOV.U32 R26, RZ, RZ, R5 ;  /* 0x000000ffff1a7224 */ /* 0x000fce00078e0005 */
.L_x_29:
        /* <DEDUP_REMOVED lines=10> */
[----:B------:R-:W0:Y:S01]  /*0660*/  LDCU.64 UR6, c[0x0][0x380] ;  /* 0x00007000ff0677ac */ /* 0x000e220008000a00 */
[----:B------:R-:W-:Y:S02]  /*0670*/  IMAD.MOV.U32 R12, RZ, RZ, R26 ;  /* 0x000000ffff0c7224 */ /* 0x000fe400078e001a */
[----:B------:R-:W-:Y:S02]  /*0680*/  IMAD.MOV.U32 R13, RZ, RZ, R28 ;  /* 0x000000ffff0d7224 */ /* 0x000fe400078e001c */
[-C--:B------:R-:W-:Y:S02]  /*0690*/  IMAD R16, R29, R10.reuse, RZ ;  /* 0x0000000a1d107224 */ /* 0x080fe400078e02ff */
[----:B------:R-:W-:-:S04]  /*06a0*/  IMAD.WIDE.U32 R14, R27, R10, R12 ;  /* 0x0000000a1b0e7225 */ /* 0x000fc800078e000c */
[----:B------:R-:W-:-:S04]  /*06b0*/  IMAD R13, R27, R11, R16 ;  /* 0x0000000b1b0d7224 */ /* 0x000fc800078e0210 */
[----:B------:R-:W-:Y:S01]  /*06c0*/  IMAD.IADD R13, R15, 0x1, R13 ;  /* 0x000000010f0d7824 */ /* 0x000fe200078e020d */
[----:B------:R-:W-:Y:S02]  /*06d0*/  IADD3 R15, P1, PT, R26, R6, RZ ;  /* 0x000000061a0f7210 */ /* 0x000fe40007f3e0ff */
[----:B0-----:R-:W-:-:S03]  /*06e0*/  LEA R12, P2, R14, UR6, 0x3 ;  /* 0x000000060e0c7c11 */ /* 0x001fc6000f8418ff */
[----:B------:R-:W-:Y:S01]  /*06f0*/  IMAD.X R16, R28, 0x1, R25, P1 ;  /* 0x000000011c107824 */ /* 0x000fe200008e0619 */
[----:B------:R-:W-:Y:S02]  /*0700*/  LEA.HI.X R13, R14, UR7, R13, 0x3, P2 ;  /* 0x000000070e0d7c11 */ /* 0x000fe400090f1c0d */
[----:B------:R-:W-:-:S04]  /*0710*/  LEA R14, P1, R15, UR6, 0x3 ;  /* 0x000000060f0e7c11 */ /* 0x000fc8000f8218ff */
[----:B------:R-:W-:Y:S02]  /*0720*/  LEA.HI.X R15, R15, UR7, R16, 0x3, P1 ;  /* 0x000000070f0f7c11 */ /* 0x000fe400088f1c10 */
[----:B------:R-:W2:Y:S04]  /*0730*/  LDG.E.64 R16, desc[UR4][R12.64] ;  /* 0x000000040c107981 */ /* 0x000ea8000c1e1b00 */
[----:B------:R-:W2:Y:S04]  /*0740*/  LDG.E.64 R18, desc[UR4][R14.64] ;  /* 0x000000040e127981 */ /* 0x000ea8000c1e1b00 */
[----:B------:R-:W3:Y:S01]  /*0750*/  LDG.E.64 R20, desc[UR4][R14.64+0x8] ;  /* 0x000008040e147981 */ /* 0x000ee2000c1e1b00 */
[----:B--2---:R-:W-:-:S03]  /*0760*/  DADD R16, R18, -R16 ;  /* 0x0000000012107229 */ /* 0x004fc60000000810 */
[----:B------:R-:W3:Y:S05]  /*0770*/  LDG.E.64 R18, desc[UR4][R12.64+0x8] ;  /* 0x000008040c127981 */ /* 0x000eea000c1e1b00 */
[----:B------:R-:W-:Y:S01]  /*0780*/  DFMA R16, R16, R16, R22 ;  /* 0x000000101010722b */ /* 0x000fe20000000016 */
[----:B------:R-:W2:Y:S01]  /*0790*/  LDG.E.64 R22, desc[UR4][R12.64+0x10] ;  /* 0x000010040c167981 */ /* 0x000ea2000c1e1b00 */
[----:B---3--:R-:W-:-:S03]  /*07a0*/  DADD R18, R20, -R18 ;  /* 0x0000000014127229 */ /* 0x008fc60000000812 */
[----:B------:R-:W2:Y:S05]  /*07b0*/  LDG.E.64 R20, desc[UR4][R14.64+0x10] ;  /* 0x000010040e147981 */ /* 0x000eaa000c1e1b00 */
[----:B------:R-:W-:Y:S02]  /*07c0*/  DFMA R16, R18, R18, R16 ;  /* 0x000000121210722b */ /* 0x000fe40000000010 */
[----:B------:R-:W3:Y:S01]  /*07d0*/  LDG.E.64 R18, desc[UR4][R14.64+0x18] ;  /* 0x000018040e127981 */ /* 0x000ee2000c1e1b00 */
[----:B--2---:R-:W-:-:S03]  /*07e0*/  DADD R20, R20, -R22 ;  /* 0x0000000014147229 */ /* 0x004fc60000000816 */
[----:B------:R-:W3:Y:S01]  /*07f0*/  LDG.E.64 R22, desc[UR4][R12.64+0x18] ;  /* 0x000018040c167981 */ /* 0x000ee2000c1e1b00 */
[----:B------:R-:W-:-:S04]  /*0800*/  IADD3 R26, P1, PT, R26, 0x4, RZ ;  /* 0x000000041a1a7810 */ /* 0x000fc80007f3e0ff */
[----:B------:R-:W-:Y:S01]  /*0810*/  DFMA R16, R20, R20, R16 ;  /* 0x000000141410722b */ /* 0x000fe20000000010 */
[----:B------:R-:W-:Y:S01]  /*0820*/  IMAD.X R28, RZ, RZ, R28, P1 ;  /* 0x000000ffff1c7224 */ /* 0x000fe200008e061c */
[----:B---3--:R-:W-:-:S08]  /*0830*/  DADD R22, R18, -R22 ;  /* 0x0000000012167229 */ /* 0x008fd00000000816 */
[----:B------:R-:W-:-:S11]  /*0840*/  DFMA R22, R22, R22, R16 ;  /* 0x000000161616722b */ /* 0x000fd60000000010 */
.L_x_32:
[----:B------:R-:W-:Y:S05]  /*0850*/  @!P0 BRA `(.L_x_31) ;  /* 0x0000000000b48947 */ /* 0x000fea0003800000 */
[----:B------:R-:W-:Y:S02]  /*0860*/  ISETP.NE.U32.AND P0, PT, R4, 0x1, PT ;  /* 0x000000010400780c */ /* 0x000fe40003f05070 */
[----:B------:R-:W-:Y:S02]  /*0870*/  LOP3.LUT P1, RZ, R10, 0x1, RZ, 0xc0, !PT ;  /* 0x000000010aff7812 */ /* 0x000fe4000782c0ff */
[----:B------:R-:W-:-:S13]  /*0880*/  ISETP.NE.AND.EX P0, PT, RZ, RZ, PT, P0 ;  /* 0x000000ffff00720c */ /* 0x000fda0003f05300 */
[----:B------:R-:W-:Y:S05]  /*0890*/  @!P0 BRA `(.L_x_33) ;  /* 0x00000000005c8947 */ /* 0x000fea0003800000 */
[----:B------:R-:W0:Y:S01]  /*08a0*/  LDCU.64 UR6, c[0x0][0x380] ;  /* 0x00007000ff0677ac */ /* 0x000e220008000a00 */
[-C--:B------:R-:W-:Y:S02]  /*08b0*/  IMAD R14, R29, R10.reuse, RZ ;  /* 0x0000000a1d0e7224 */ /* 0x080fe400078e02ff */
[----:B------:R-:W-:Y:S02]  /*08c0*/  IMAD.MOV.U32 R12, RZ, RZ, R26 ;  /* 0x000000ffff0c7224 */ /* 0x000fe400078e001a */
[----:B------:R-:W-:Y:S02]  /*08d0*/  IMAD.MOV.U32 R13, RZ, RZ, R28 ;  /* 0x000000ffff0d7224 */ /* 0x000fe400078e001c */
[C---:B------:R-:W-:Y:S02]  /*08e0*/  IMAD R15, R27.reuse, R11, R14 ;  /* 0x0000000b1b0f7224 */ /* 0x040fe400078e020e */
[----:B------:R-:W-:-:S04]  /*08f0*/  IMAD.WIDE.U32 R12, R27, R10, R12 ;  /* 0x0000000a1b0c7225 */ /* 0x000fc800078e000c */
[----:B------:R-:W-:Y:S01]  /*0900*/  IMAD.IADD R15, R13, 0x1, R15 ;  /* 0x000000010d0f7824 */ /* 0x000fe200078e020f */
[----:B------:R-:W-:Y:S02]  /*0910*/  IADD3 R13, P0, PT, R26, R6, RZ ;  /* 0x000000061a0d7210 */ /* 0x000fe40007f1e0ff */
[----:B0-----:R-:W-:-:S04]  /*0920*/  LEA R14, P2, R12, UR6, 0x3 ;  /* 0x000000060c0e7c11 */ /* 0x001fc8000f8418ff */
[----:B------:R-:W-:Y:S01]  /*0930*/  LEA.HI.X R15, R12, UR7, R15, 0x3, P2 ;  /* 0x000000070c0f7c11 */ /* 0x000fe200090f1c0f */
[----:B------:R-:W-:Y:S01]  /*0940*/  IMAD.X R12, R28, 0x1, R25, P0 ;  /* 0x000000011c0c7824 */ /* 0x000fe200000e0619 */
[----:B------:R-:W-:-:S03]  /*0950*/  LEA R18, P0, R13, UR6, 0x3 ;  /* 0x000000060d127c11 */ /* 0x000fc6000f8018ff */
[----:B------:R-:W2:Y:S01]  /*0960*/  LDG.E.64 R20, desc[UR4][R14.64+0x8] ;  /* 0x000008040e147981 */ /* 0x000ea2000c1e1b00 */
[----:B------:R-:W-:-:S03]  /*0970*/  LEA.HI.X R19, R13, UR7, R12, 0x3, P0 ;  /* 0x000000070d137c11 */ /* 0x000fc600080f1c0c */
[----:B------:R-:W3:Y:S04]  /*0980*/  LDG.E.64 R12, desc[UR4][R14.64] ;  /* 0x000000040e0c7981 */ /* 0x000ee8000c1e1b00 */
[----:B------:R-:W3:Y:S02]  /*0990*/  LDG.E.64 R16, desc[UR4][R18.64] ;  /* 0x0000000412107981 */ /* 0x000ee4000c1e1b00 */
[----:B---3--:R-:W-:Y:S02]  /*09a0*/  DADD R12, R16, -R12 ;  /* 0x00000000100c7229 */ /* 0x008fe4000000080c */
[----:B------:R-:W2:Y:S01]  /*09b0*/  LDG.E.64 R16, desc[UR4][R18.64+0x8] ;  /* 0x0000080412107981 */ /* 0x000ea2000c1e1b00 */
[----:B------:R-:W-:-:S05]  /*09c0*/  IADD3 R26, P0, PT, R26, 0x2, RZ ;  /* 0x000000021a1a7810 */ /* 0x000fca0007f1e0ff */
[----:B------:R-:W-:Y:S01]  /*09d0*/  DFMA R22, R12, R12, R22 ;  /* 0x0000000c0c16722b */ /* 0x000fe20000000016 */
[----:B------:R-:W-:Y:S01]  /*09e0*/  IMAD.X R28, RZ, RZ, R28, P0 ;  /* 0x000000ffff1c7224 */ /* 0x000fe200000e061c */
[----:B--2---:R-:W-:-:S08]  /*09f0*/  DADD R16, R16, -R20 ;  /* 0x0000000010107229 */ /* 0x004fd00000000814 */
[----:B------:R-:W-:-:S11]  /*0a00*/  DFMA R22, R16, R16, R22 ;  /* 0x000000101016722b */ /* 0x000fd60000000016 */
.L_x_33:
[----:B------:R-:W-:Y:S05]  /*0a10*/  @!P1 BRA `(.L_x_31) ;  /* 0x0000000000449947 */ /* 0x000fea0003800000 */
[----:B------:R-:W0:Y:S01]  /*0a20*/  LDCU.64 UR6, c[0x0][0x380] ;  /* 0x00007000ff0677ac */ /* 0x000e220008000a00 */
[----:B------:R-:W-:Y:S01]  /*0a30*/  IMAD R14, R29, R10, RZ ;  /* 0x0000000a1d0e7224 */ /* 0x000fe200078e02ff */
[----:B------:R-:W-:Y:S01]  /*0a40*/  IADD3 R15, P0, PT, R26, R6, RZ ;  /* 0x000000061a0f7210 */ /* 0x000fe20007f1e0ff */
[----:B------:R-:W-:Y:S02]  /*0a50*/  IMAD.MOV.U32 R12, RZ, RZ, R26 ;  /* 0x000000ffff0c7224 */ /* 0x000fe400078e001a */
[----:B------:R-:W-:Y:S02]  /*0a60*/  IMAD.MOV.U32 R13, RZ, RZ, R28 ;  /* 0x000000ffff0d7224 */ /* 0x000fe400078e001c */
[C---:B------:R-:W-:Y:S02]  /*0a70*/  IMAD R11, R27.reuse, R11, R14 ;  /* 0x0000000b1b0b7224 */ /* 0x040fe400078e020e */
[----:B------:R-:W-:-:S04]  /*0a80*/  IMAD.WIDE.U32 R12, R27, R10, R12 ;  /* 0x0000000a1b0c7225 */ /* 0x000fc800078e000c */
[----:B------:R-:W-:Y:S02]  /*0a90*/  IMAD.X R28, R28, 0x1, R25, P0 ;  /* 0x000000011c1c7824 */ /* 0x000fe400000e0619 */
[----:B------:R-:W-:Y:S01]  /*0aa0*/  IMAD.IADD R11, R11, 0x1, R13 ;  /* 0x000000010b0b7824 */ /* 0x000fe200078e020d */
[C---:B0-----:R-:W-:Y:S02]  /*0ab0*/  LEA R14, P0, R15.reuse, UR6, 0x3 ;  /* 0x000000060f0e7c11 */ /* 0x041fe4000f8018ff */
[C---:B------:R-:W-:Y:S02]  /*0ac0*/  LEA R10, P1, R12.reuse, UR6, 0x3 ;  /* 0x000000060c0a7c11 */ /* 0x040fe4000f8218ff */
[----:B------:R-:W-:Y:S02]  /*0ad0*/  LEA.HI.X R15, R15, UR7, R28, 0x3, P0 ;  /* 0x000000070f0f7c11 */ /* 0x000fe400080f1c1c */
[----:B------:R-:W-:-:S04]  /*0ae0*/  LEA.HI.X R11, R12, UR7, R11, 0x3, P1 ;  /* 0x000000070c0b7c11 */ /* 0x000fc800088f1c0b */
[----:B------:R-:W2:Y:S04]  /*0af0*/  LDG.E.64 R14, desc[UR4][R14.64] ;  /* 0x000000040e0e7981 */ /* 0x000ea8000c1e1b00 */
[----:B------:R-:W2:Y:S02]  /*0b00*/  LDG.E.64 R10, desc[UR4][R10.64] ;  /* 0x000000040a0a7981 */ /* 0x000ea4000c1e1b00 */
[----:B--2---:R-:W-:-:S08]  /*0b10*/  DADD R12, R14, -R10 ;  /* 0x000000000e0c7229 */ /* 0x004fd0000000080a */
[----:B------:R-:W-:-:S11]  /*0b20*/  DFMA R22, R12, R12, R22 ;  /* 0x0000000c0c16722b */ /* 0x000fd60000000016 */
.L_x_31:
[----:B------:R-:W0:Y:S01]  /*0b30*/  MUFU.RSQ64H R21, R23 ;  /* 0x0000001700157308 */ /* 0x000e220000001c00 */
        /* <DEDUP_REMOVED lines=16> */
[----:B------:R-:W-:-:S07]  /*0c40*/  MOV R18, 0xc60 ;  /* 0x00000c6000127802 */ /* 0x000fce0000000f00 */
[----:B------:R-:W-:Y:S05]  /*0c50*/  CALL.REL.NOINC `($__internal_1_$__cuda_sm20_dsqrt_rn_f64_mediumpath_v1) ;  /* 0x0000000000407944 */ /* 0x000fea0003c00000 */
[----:B------:R-:W-:Y:S02]  /*0c60*/  IMAD.MOV.U32 R18, RZ, RZ, R10 ;  /* 0x000000ffff127224 */ /* 0x000fe400078e000a */
[----:B------:R-:W-:-:S07]  /*0c70*/  IMAD.MOV.U32 R19, RZ, RZ, R11 ;  /* 0x000000ffff137224 */ /* 0x000fce00078e000b */
.L_x_35:
[----:B------:R-:W-:Y:S05]  /*0c80*/  BSYNC.RECONVERGENT B1 ;  /* 0x0000000000017941 */ /* 0x000fea0003800200 */
.L_x_34:
[----:B------:R-:W0:Y:S01]  /*0c90*/  LDCU.64 UR6, c[0x0][0x390] ;  /* 0x00007200ff0677ac */ /* 0x000e220008000a00 */
[----:B------:R-:W-:Y:S01]  /*0ca0*/  IADD3 R27, P0, PT, R27, 0x1, RZ ;  /* 0x000000011b1b7810 */ /* 0x000fe20007f1e0ff */
[----:B------:R-:W-:-:S04]  /*0cb0*/  DADD R8, R18, R8 ;  /* 0x0000000012087229 */ /* 0x000fc80000000008 */
[----:B------:R-:W-:Y:S01]  /*0cc0*/  IMAD.X R29, RZ, RZ, R29, P0 ;  /* 0x000000ffff1d7224 */ /* 0x000fe200000e061d */
[----:B0-----:R-:W-:-:S04]  /*0cd0*/  ISETP.GE.U32.AND P0, PT, R27, UR6, PT ;  /* 0x000000061b007c0c */ /* 0x001fc8000bf06070 */
[----:B------:R-:W-:-:S13]  /*0ce0*/  ISETP.GE.U32.AND.EX P0, PT, R29, UR7, PT, P0 ;  /* 0x000000071d007c0c */ /* 0x000fda000bf06100 */
[----:B------:R-:W-:Y:S05]  /*0cf0*/  @!P0 BRA `(.L_x_36) ;  /* 0xfffffff400308947 */ /* 0x000fea000383ffff */
.L_x_28:
[----:B------:R-:W-:Y:S05]  /*0d00*/  BSYNC.RECONVERGENT B0 ;  /* 0x0000000000007941 */ /* 0x000fea0003800200 */
.L_x_27:
[----:B------:R-:W0:Y:S02]  /*0d10*/  LDCU.64 UR6, c[0x0][0x398] ;  /* 0x00007300ff0677ac */ /* 0x000e240008000a00 */
[----:B0-----:R-:W-:-:S04]  /*0d20*/  LEA R2, P0, R0, UR6, 0x3 ;  /* 0x0000000600027c11 */ /* 0x001fc8000f8018ff */
[----:B------:R-:W-:-:S05]  /*0d30*/  LEA.HI.X R3, R0, UR7, RZ, 0x3, P0 ;  /* 0x0000000700037c11 */ /* 0x000fca00080f1cff */
[----:B------:R-:W-:Y:S01]  /*0d40*/  STG.E.64 desc[UR4][R2.64], R8 ;  /* 0x0000000802007986 */ /* 0x000fe2000c101b04 */
[----:B------:R-:W-:Y:S05]  /*0d50*/  EXIT ;  /* 0x000000000000794d */ /* 0x000fea0003800000 */
        .weak           $__internal_1_$__cuda_sm20_dsqrt_rn_f64_mediumpath_v1
        .type           $__internal_1_$__cuda_sm20_dsqrt_rn_f64_mediumpath_v1,@function
        .size           $__internal_1_$__cuda_sm20_dsqrt_rn_f64_mediumpath_v1,(.L_x_43 - $__internal_1_$__cuda_sm20_dsqrt_rn_f64_mediumpath_v1)
$__internal_1_$__cuda_sm20_dsqrt_rn_f64_mediumpath_v1:
[----:B------:R-:W-:Y:S01]  /*0d60*/  ISETP.GE.U32.AND P0, PT, R20, -0x3400000, PT ;  /* 0xfcc000001400780c */ /* 0x000fe20003f06070 */
[----:B------:R-:W-:Y:S01]  /*0d70*/  BSSY.RECONVERGENT B2, `(.L_x_37) ;  /* 0x0000026000027945 */ /* 0x000fe20003800200 */
[----:B------:R-:W-:Y:S02]  /*0d80*/  IMAD.MOV.U32 R15, RZ, RZ, R17 ;  /* 0x000000ffff0f7224 */ /* 0x000fe400078e0011 */
[----:B------:R-:W-:Y:S02]  /*0d90*/  IMAD.MOV.U32 R16, RZ, RZ, R22 ;  /* 0x000000ffff107224 */ /* 0x000fe400078e0016 */
[----:B------:R-:W-:-:S07]  /*0da0*/  IMAD.MOV.U32 R17, RZ, RZ, R23 ;  /* 0x000000ffff117224 */ /* 0x000fce00078e0017 */
        /* <DEDUP_REMOVED lines=9> */
.L_x_38:
        /* <DEDUP_REMOVED lines=24> */
.L_x_40:
[----:B------:R-:W-:-:S11]  /*0fc0*/  DADD R10, R16, R16 ;  /* 0x00000000100a7229 */ /* 0x000fd60000000010 */
.L_x_39:
[----:B------:R-:W-:Y:S05]  /*0fd0*/  BSYNC.RECONVERGENT B2 ;  /* 0x0000000000027941 */ /* 0x000fea0003800200 */
.L_x_37:
[----:B------:R-:W-:-:S04]  /*0fe0*/  IMAD.MOV.U32 R19, RZ, RZ, 0x0 ;  /* 0x00000000ff137424 */ /* 0x000fc800078e00ff */
[----:B------:R-:W-:Y:S05]  /*0ff0*/  RET.REL.NODEC R18 `(_Z18SumDistancesGPUAuxPdmmS_) ;  /* 0xfffffff012007950 */ /* 0x000fea0003c3ffff */
.L_x_41:
        /* <DEDUP_REMOVED lines=16> */
.L_x_43:


//--------------------- .nv.shared._Z19SumDistancesGPUAux2PdmmS_ --------------------------
	.section	.nv.shared._Z19SumDistancesGPUAux2PdmmS_,"aw",@nobits
	.sectionflags	@""
	.align	8
.nv.shared._Z19SumDistancesGPUAux2PdmmS_:
	.zero		5120


//--------------------- .nv.shared.reserved.0     --------------------------
	.section	.nv.shared.reserved.0,"aw",@nobits
	.weak		__nv_reservedSMEM_offset_0_alias
	.size		__nv_reservedSMEM_offset_0_alias, 0, 64
	.other		__nv_reservedSMEM_offset_0_alias,@"STO_CUDA_RESERVED_SHARED STV_DEFAULT"
__nv_reservedSMEM_offset_0_alias:
	.zero		0
	.zero		64


//--------------------- .nv.constant0._Z19SumDistancesGPUAux2PdmmS_ --------------------------
	.section	.nv.constant0._Z19SumDistancesGPUAux2PdmmS_,"a",@progbits
	.sectionflags	@""
	.align	4
.nv.constant0._Z19SumDistancesGPUAux2PdmmS_:
	.zero		928


//--------------------- .nv.constant0._Z18SumDistancesGPUAuxPdmmS_ --------------------------
	.section	.nv.constant0._Z18SumDistancesGPUAuxPdmmS_,"a",@progbits
	.sectionflags	@""
	.align	4
.nv.constant0._Z18SumDistancesGPUAuxPdmmS_:
	.zero		928


//--------------------- SYMBOLS --------------------------

	.type		.nv.reservedSmem.offset0,@object
	.size		.nv.reservedSmem.offset0,0x4
	.type		.nv.reservedSmem.cap,@object
	.size		.nv.reservedSmem.cap,0x4
